//
// Generated by NVIDIA NVVM Compiler
//
// Compiler Build ID: CL-36424714
// Cuda compilation tools, release 13.0, V13.0.88
// Based on NVVM 20.0.0
//

.version 9.0
.target sm_100
.address_size 64

	// .globl	ImageAdd_c

.visible .entry ImageAdd_c(
	.param .align 8 .b8 ImageAdd_c_param_0[8],
	.param .u64 .ptr .align 1 ImageAdd_c_param_1,
	.param .u64 .ptr .align 1 ImageAdd_c_param_2,
	.param .u64 .ptr .align 1 ImageAdd_c_param_3,
	.param .u32 ImageAdd_c_param_4
)
{
	.reg .pred 	%p<5>;
	.reg .b16 	%rs<4>;
	.reg .b32 	%r<16>;
	.reg .b64 	%rd<11>;

	ld.param.v2.u32 	{%r6, %r7}, [ImageAdd_c_param_0];
	ld.param.u64 	%rd1, [ImageAdd_c_param_1];
	ld.param.u64 	%rd2, [ImageAdd_c_param_2];
	ld.param.u64 	%rd3, [ImageAdd_c_param_3];
	ld.param.u32 	%r5, [ImageAdd_c_param_4];
	mov.u32 	%r9, %ctaid.x;
	mov.u32 	%r10, %ntid.x;
	mov.u32 	%r11, %tid.x;
	mad.lo.s32 	%r2, %r9, %r10, %r11;
	mov.u32 	%r12, %ctaid.y;
	mov.u32 	%r13, %ntid.y;
	mov.u32 	%r14, %tid.y;
	mad.lo.s32 	%r15, %r12, %r13, %r14;
	setp.ge.u32 	%p1, %r2, %r6;
	setp.ge.u32 	%p2, %r15, %r7;
	or.pred  	%p3, %p1, %p2;
	@%p3 bra 	$L__BB0_3;
	mad.lo.s32 	%r4, %r6, %r15, %r2;
	setp.ge.u32 	%p4, %r4, %r5;
	@%p4 bra 	$L__BB0_3;
	cvt.u64.u32 	%rd4, %r4;
	cvta.to.global.u64 	%rd5, %rd1;
	add.s64 	%rd6, %rd5, %rd4;
	ld.global.u8 	%rs1, [%rd6];
	cvta.to.global.u64 	%rd7, %rd2;
	add.s64 	%rd8, %rd7, %rd4;
	ld.global.u8 	%rs2, [%rd8];
	add.s16 	%rs3, %rs2, %rs1;
	cvta.to.global.u64 	%rd9, %rd3;
	add.s64 	%rd10, %rd9, %rd4;
	st.global.u8 	[%rd10], %rs3;
$L__BB0_3:
	ret;

}
	// .globl	ImageAdd_uc
.visible .entry ImageAdd_uc(
	.param .align 8 .b8 ImageAdd_uc_param_0[8],
	.param .u64 .ptr .align 1 ImageAdd_uc_param_1,
	.param .u64 .ptr .align 1 ImageAdd_uc_param_2,
	.param .u64 .ptr .align 1 ImageAdd_uc_param_3,
	.param .u32 ImageAdd_uc_param_4
)
{
	.reg .pred 	%p<5>;
	.reg .b16 	%rs<4>;
	.reg .b32 	%r<16>;
	.reg .b64 	%rd<11>;

	ld.param.v2.u32 	{%r6, %r7}, [ImageAdd_uc_param_0];
	ld.param.u64 	%rd1, [ImageAdd_uc_param_1];
	ld.param.u64 	%rd2, [ImageAdd_uc_param_2];
	ld.param.u64 	%rd3, [ImageAdd_uc_param_3];
	ld.param.u32 	%r5, [ImageAdd_uc_param_4];
	mov.u32 	%r9, %ctaid.x;
	mov.u32 	%r10, %ntid.x;
	mov.u32 	%r11, %tid.x;
	mad.lo.s32 	%r2, %r9, %r10, %r11;
	mov.u32 	%r12, %ctaid.y;
	mov.u32 	%r13, %ntid.y;
	mov.u32 	%r14, %tid.y;
	mad.lo.s32 	%r15, %r12, %r13, %r14;
	setp.ge.u32 	%p1, %r2, %r6;
	setp.ge.u32 	%p2, %r15, %r7;
	or.pred  	%p3, %p1, %p2;
	@%p3 bra 	$L__BB1_3;
	mad.lo.s32 	%r4, %r6, %r15, %r2;
	setp.ge.u32 	%p4, %r4, %r5;
	@%p4 bra 	$L__BB1_3;
	cvt.u64.u32 	%rd4, %r4;
	cvta.to.global.u64 	%rd5, %rd1;
	add.s64 	%rd6, %rd5, %rd4;
	ld.global.u8 	%rs1, [%rd6];
	cvta.to.global.u64 	%rd7, %rd2;
	add.s64 	%rd8, %rd7, %rd4;
	ld.global.u8 	%rs2, [%rd8];
	add.s16 	%rs3, %rs2, %rs1;
	cvta.to.global.u64 	%rd9, %rd3;
	add.s64 	%rd10, %rd9, %rd4;
	st.global.u8 	[%rd10], %rs3;
$L__BB1_3:
	ret;

}
	// .globl	ImageAdd_s
.visible .entry ImageAdd_s(
	.param .align 8 .b8 ImageAdd_s_param_0[8],
	.param .u64 .ptr .align 1 ImageAdd_s_param_1,
	.param .u64 .ptr .align 1 ImageAdd_s_param_2,
	.param .u64 .ptr .align 1 ImageAdd_s_param_3,
	.param .u32 ImageAdd_s_param_4
)
{
	.reg .pred 	%p<5>;
	.reg .b16 	%rs<4>;
	.reg .b32 	%r<16>;
	.reg .b64 	%rd<11>;

	ld.param.v2.u32 	{%r6, %r7}, [ImageAdd_s_param_0];
	ld.param.u64 	%rd1, [ImageAdd_s_param_1];
	ld.param.u64 	%rd2, [ImageAdd_s_param_2];
	ld.param.u64 	%rd3, [ImageAdd_s_param_3];
	ld.param.u32 	%r5, [ImageAdd_s_param_4];
	mov.u32 	%r9, %ctaid.x;
	mov.u32 	%r10, %ntid.x;
	mov.u32 	%r11, %tid.x;
	mad.lo.s32 	%r2, %r9, %r10, %r11;
	mov.u32 	%r12, %ctaid.y;
	mov.u32 	%r13, %ntid.y;
	mov.u32 	%r14, %tid.y;
	mad.lo.s32 	%r15, %r12, %r13, %r14;
	setp.ge.u32 	%p1, %r2, %r6;
	setp.ge.u32 	%p2, %r15, %r7;
	or.pred  	%p3, %p1, %p2;
	@%p3 bra 	$L__BB2_3;
	mad.lo.s32 	%r4, %r6, %r15, %r2;
	setp.ge.u32 	%p4, %r4, %r5;
	@%p4 bra 	$L__BB2_3;
	cvta.to.global.u64 	%rd4, %rd1;
	mul.wide.u32 	%rd5, %r4, 2;
	add.s64 	%rd6, %rd4, %rd5;
	ld.global.u16 	%rs1, [%rd6];
	cvta.to.global.u64 	%rd7, %rd2;
	add.s64 	%rd8, %rd7, %rd5;
	ld.global.u16 	%rs2, [%rd8];
	add.s16 	%rs3, %rs2, %rs1;
	cvta.to.global.u64 	%rd9, %rd3;
	add.s64 	%rd10, %rd9, %rd5;
	st.global.u16 	[%rd10], %rs3;
$L__BB2_3:
	ret;

}
	// .globl	ImageAdd_i
.visible .entry ImageAdd_i(
	.param .align 8 .b8 ImageAdd_i_param_0[8],
	.param .u64 .ptr .align 1 ImageAdd_i_param_1,
	.param .u64 .ptr .align 1 ImageAdd_i_param_2,
	.param .u64 .ptr .align 1 ImageAdd_i_param_3,
	.param .u32 ImageAdd_i_param_4
)
{
	.reg .pred 	%p<5>;
	.reg .b32 	%r<19>;
	.reg .b64 	%rd<11>;

	ld.param.v2.u32 	{%r6, %r7}, [ImageAdd_i_param_0];
	ld.param.u64 	%rd1, [ImageAdd_i_param_1];
	ld.param.u64 	%rd2, [ImageAdd_i_param_2];
	ld.param.u64 	%rd3, [ImageAdd_i_param_3];
	ld.param.u32 	%r5, [ImageAdd_i_param_4];
	mov.u32 	%r9, %ctaid.x;
	mov.u32 	%r10, %ntid.x;
	mov.u32 	%r11, %tid.x;
	mad.lo.s32 	%r2, %r9, %r10, %r11;
	mov.u32 	%r12, %ctaid.y;
	mov.u32 	%r13, %ntid.y;
	mov.u32 	%r14, %tid.y;
	mad.lo.s32 	%r15, %r12, %r13, %r14;
	setp.ge.u32 	%p1, %r2, %r6;
	setp.ge.u32 	%p2, %r15, %r7;
	or.pred  	%p3, %p1, %p2;
	@%p3 bra 	$L__BB3_3;
	mad.lo.s32 	%r4, %r6, %r15, %r2;
	setp.ge.u32 	%p4, %r4, %r5;
	@%p4 bra 	$L__BB3_3;
	cvta.to.global.u64 	%rd4, %rd1;
	mul.wide.u32 	%rd5, %r4, 4;
	add.s64 	%rd6, %rd4, %rd5;
	ld.global.u32 	%r16, [%rd6];
	cvta.to.global.u64 	%rd7, %rd2;
	add.s64 	%rd8, %rd7, %rd5;
	ld.global.u32 	%r17, [%rd8];
	add.s32 	%r18, %r17, %r16;
	cvta.to.global.u64 	%rd9, %rd3;
	add.s64 	%rd10, %rd9, %rd5;
	st.global.u32 	[%rd10], %r18;
$L__BB3_3:
	ret;

}
	// .globl	ImageAdd_ui
.visible .entry ImageAdd_ui(
	.param .align 8 .b8 ImageAdd_ui_param_0[8],
	.param .u64 .ptr .align 1 ImageAdd_ui_param_1,
	.param .u64 .ptr .align 1 ImageAdd_ui_param_2,
	.param .u64 .ptr .align 1 ImageAdd_ui_param_3,
	.param .u32 ImageAdd_ui_param_4
)
{
	.reg .pred 	%p<5>;
	.reg .b32 	%r<19>;
	.reg .b64 	%rd<11>;

	ld.param.v2.u32 	{%r6, %r7}, [ImageAdd_ui_param_0];
	ld.param.u64 	%rd1, [ImageAdd_ui_param_1];
	ld.param.u64 	%rd2, [ImageAdd_ui_param_2];
	ld.param.u64 	%rd3, [ImageAdd_ui_param_3];
	ld.param.u32 	%r5, [ImageAdd_ui_param_4];
	mov.u32 	%r9, %ctaid.x;
	mov.u32 	%r10, %ntid.x;
	mov.u32 	%r11, %tid.x;
	mad.lo.s32 	%r2, %r9, %r10, %r11;
	mov.u32 	%r12, %ctaid.y;
	mov.u32 	%r13, %ntid.y;
	mov.u32 	%r14, %tid.y;
	mad.lo.s32 	%r15, %r12, %r13, %r14;
	setp.ge.u32 	%p1, %r2, %r6;
	setp.ge.u32 	%p2, %r15, %r7;
	or.pred  	%p3, %p1, %p2;
	@%p3 bra 	$L__BB4_3;
	mad.lo.s32 	%r4, %r6, %r15, %r2;
	setp.ge.u32 	%p4, %r4, %r5;
	@%p4 bra 	$L__BB4_3;
	cvta.to.global.u64 	%rd4, %rd1;
	mul.wide.u32 	%rd5, %r4, 4;
	add.s64 	%rd6, %rd4, %rd5;
	ld.global.u32 	%r16, [%rd6];
	cvta.to.global.u64 	%rd7, %rd2;
	add.s64 	%rd8, %rd7, %rd5;
	ld.global.u32 	%r17, [%rd8];
	add.s32 	%r18, %r17, %r16;
	cvta.to.global.u64 	%rd9, %rd3;
	add.s64 	%rd10, %rd9, %rd5;
	st.global.u32 	[%rd10], %r18;
$L__BB4_3:
	ret;

}
	// .globl	ImageAdd_f
.visible .entry ImageAdd_f(
	.param .align 8 .b8 ImageAdd_f_param_0[8],
	.param .u64 .ptr .align 1 ImageAdd_f_param_1,
	.param .u64 .ptr .align 1 ImageAdd_f_param_2,
	.param .u64 .ptr .align 1 ImageAdd_f_param_3,
	.param .u32 ImageAdd_f_param_4
)
{
	.reg .pred 	%p<5>;
	.reg .b32 	%r<16>;
	.reg .b32 	%f<4>;
	.reg .b64 	%rd<11>;

	ld.param.v2.u32 	{%r6, %r7}, [ImageAdd_f_param_0];
	ld.param.u64 	%rd1, [ImageAdd_f_param_1];
	ld.param.u64 	%rd2, [ImageAdd_f_param_2];
	ld.param.u64 	%rd3, [ImageAdd_f_param_3];
	ld.param.u32 	%r5, [ImageAdd_f_param_4];
	mov.u32 	%r9, %ctaid.x;
	mov.u32 	%r10, %ntid.x;
	mov.u32 	%r11, %tid.x;
	mad.lo.s32 	%r2, %r9, %r10, %r11;
	mov.u32 	%r12, %ctaid.y;
	mov.u32 	%r13, %ntid.y;
	mov.u32 	%r14, %tid.y;
	mad.lo.s32 	%r15, %r12, %r13, %r14;
	setp.ge.u32 	%p1, %r2, %r6;
	setp.ge.u32 	%p2, %r15, %r7;
	or.pred  	%p3, %p1, %p2;
	@%p3 bra 	$L__BB5_3;
	mad.lo.s32 	%r4, %r6, %r15, %r2;
	setp.ge.u32 	%p4, %r4, %r5;
	@%p4 bra 	$L__BB5_3;
	cvta.to.global.u64 	%rd4, %rd1;
	mul.wide.u32 	%rd5, %r4, 4;
	add.s64 	%rd6, %rd4, %rd5;
	ld.global.f32 	%f1, [%rd6];
	cvta.to.global.u64 	%rd7, %rd2;
	add.s64 	%rd8, %rd7, %rd5;
	ld.global.f32 	%f2, [%rd8];
	add.f32 	%f3, %f1, %f2;
	cvta.to.global.u64 	%rd9, %rd3;
	add.s64 	%rd10, %rd9, %rd5;
	st.global.f32 	[%rd10], %f3;
$L__BB5_3:
	ret;

}
	// .globl	ImageAdd_d
.visible .entry ImageAdd_d(
	.param .align 8 .b8 ImageAdd_d_param_0[8],
	.param .u64 .ptr .align 1 ImageAdd_d_param_1,
	.param .u64 .ptr .align 1 ImageAdd_d_param_2,
	.param .u64 .ptr .align 1 ImageAdd_d_param_3,
	.param .u32 ImageAdd_d_param_4
)
{
	.reg .pred 	%p<5>;
	.reg .b32 	%r<16>;
	.reg .b64 	%rd<11>;
	.reg .b64 	%fd<4>;

	ld.param.v2.u32 	{%r6, %r7}, [ImageAdd_d_param_0];
	ld.param.u64 	%rd1, [ImageAdd_d_param_1];
	ld.param.u64 	%rd2, [ImageAdd_d_param_2];
	ld.param.u64 	%rd3, [ImageAdd_d_param_3];
	ld.param.u32 	%r5, [ImageAdd_d_param_4];
	mov.u32 	%r9, %ctaid.x;
	mov.u32 	%r10, %ntid.x;
	mov.u32 	%r11, %tid.x;
	mad.lo.s32 	%r2, %r9, %r10, %r11;
	mov.u32 	%r12, %ctaid.y;
	mov.u32 	%r13, %ntid.y;
	mov.u32 	%r14, %tid.y;
	mad.lo.s32 	%r15, %r12, %r13, %r14;
	setp.ge.u32 	%p1, %r2, %r6;
	setp.ge.u32 	%p2, %r15, %r7;
	or.pred  	%p3, %p1, %p2;
	@%p3 bra 	$L__BB6_3;
	mad.lo.s32 	%r4, %r6, %r15, %r2;
	setp.ge.u32 	%p4, %r4, %r5;
	@%p4 bra 	$L__BB6_3;
	cvta.to.global.u64 	%rd4, %rd1;
	mul.wide.u32 	%rd5, %r4, 8;
	add.s64 	%rd6, %rd4, %rd5;
	ld.global.f64 	%fd1, [%rd6];
	cvta.to.global.u64 	%rd7, %rd2;
	add.s64 	%rd8, %rd7, %rd5;
	ld.global.f64 	%fd2, [%rd8];
	add.f64 	%fd3, %fd1, %fd2;
	cvta.to.global.u64 	%rd9, %rd3;
	add.s64 	%rd10, %rd9, %rd5;
	st.global.f64 	[%rd10], %fd3;
$L__BB6_3:
	ret;

}
	// .globl	ImageSub_c
.visible .entry ImageSub_c(
	.param .align 8 .b8 ImageSub_c_param_0[8],
	.param .u64 .ptr .align 1 ImageSub_c_param_1,
	.param .u64 .ptr .align 1 ImageSub_c_param_2,
	.param .u64 .ptr .align 1 ImageSub_c_param_3,
	.param .u32 ImageSub_c_param_4
)
{
	.reg .pred 	%p<5>;
	.reg .b16 	%rs<4>;
	.reg .b32 	%r<16>;
	.reg .b64 	%rd<11>;

	ld.param.v2.u32 	{%r6, %r7}, [ImageSub_c_param_0];
	ld.param.u64 	%rd1, [ImageSub_c_param_1];
	ld.param.u64 	%rd2, [ImageSub_c_param_2];
	ld.param.u64 	%rd3, [ImageSub_c_param_3];
	ld.param.u32 	%r5, [ImageSub_c_param_4];
	mov.u32 	%r9, %ctaid.x;
	mov.u32 	%r10, %ntid.x;
	mov.u32 	%r11, %tid.x;
	mad.lo.s32 	%r2, %r9, %r10, %r11;
	mov.u32 	%r12, %ctaid.y;
	mov.u32 	%r13, %ntid.y;
	mov.u32 	%r14, %tid.y;
	mad.lo.s32 	%r15, %r12, %r13, %r14;
	setp.ge.u32 	%p1, %r2, %r6;
	setp.ge.u32 	%p2, %r15, %r7;
	or.pred  	%p3, %p1, %p2;
	@%p3 bra 	$L__BB7_3;
	mad.lo.s32 	%r4, %r6, %r15, %r2;
	setp.ge.u32 	%p4, %r4, %r5;
	@%p4 bra 	$L__BB7_3;
	cvt.u64.u32 	%rd4, %r4;
	cvta.to.global.u64 	%rd5, %rd1;
	add.s64 	%rd6, %rd5, %rd4;
	ld.global.u8 	%rs1, [%rd6];
	cvta.to.global.u64 	%rd7, %rd2;
	add.s64 	%rd8, %rd7, %rd4;
	ld.global.u8 	%rs2, [%rd8];
	sub.s16 	%rs3, %rs1, %rs2;
	cvta.to.global.u64 	%rd9, %rd3;
	add.s64 	%rd10, %rd9, %rd4;
	st.global.u8 	[%rd10], %rs3;
$L__BB7_3:
	ret;

}
	// .globl	ImageSub_uc
.visible .entry ImageSub_uc(
	.param .align 8 .b8 ImageSub_uc_param_0[8],
	.param .u64 .ptr .align 1 ImageSub_uc_param_1,
	.param .u64 .ptr .align 1 ImageSub_uc_param_2,
	.param .u64 .ptr .align 1 ImageSub_uc_param_3,
	.param .u32 ImageSub_uc_param_4
)
{
	.reg .pred 	%p<5>;
	.reg .b16 	%rs<4>;
	.reg .b32 	%r<16>;
	.reg .b64 	%rd<11>;

	ld.param.v2.u32 	{%r6, %r7}, [ImageSub_uc_param_0];
	ld.param.u64 	%rd1, [ImageSub_uc_param_1];
	ld.param.u64 	%rd2, [ImageSub_uc_param_2];
	ld.param.u64 	%rd3, [ImageSub_uc_param_3];
	ld.param.u32 	%r5, [ImageSub_uc_param_4];
	mov.u32 	%r9, %ctaid.x;
	mov.u32 	%r10, %ntid.x;
	mov.u32 	%r11, %tid.x;
	mad.lo.s32 	%r2, %r9, %r10, %r11;
	mov.u32 	%r12, %ctaid.y;
	mov.u32 	%r13, %ntid.y;
	mov.u32 	%r14, %tid.y;
	mad.lo.s32 	%r15, %r12, %r13, %r14;
	setp.ge.u32 	%p1, %r2, %r6;
	setp.ge.u32 	%p2, %r15, %r7;
	or.pred  	%p3, %p1, %p2;
	@%p3 bra 	$L__BB8_3;
	mad.lo.s32 	%r4, %r6, %r15, %r2;
	setp.ge.u32 	%p4, %r4, %r5;
	@%p4 bra 	$L__BB8_3;
	cvt.u64.u32 	%rd4, %r4;
	cvta.to.global.u64 	%rd5, %rd1;
	add.s64 	%rd6, %rd5, %rd4;
	ld.global.u8 	%rs1, [%rd6];
	cvta.to.global.u64 	%rd7, %rd2;
	add.s64 	%rd8, %rd7, %rd4;
	ld.global.u8 	%rs2, [%rd8];
	sub.s16 	%rs3, %rs1, %rs2;
	cvta.to.global.u64 	%rd9, %rd3;
	add.s64 	%rd10, %rd9, %rd4;
	st.global.u8 	[%rd10], %rs3;
$L__BB8_3:
	ret;

}
	// .globl	ImageSub_s
.visible .entry ImageSub_s(
	.param .align 8 .b8 ImageSub_s_param_0[8],
	.param .u64 .ptr .align 1 ImageSub_s_param_1,
	.param .u64 .ptr .align 1 ImageSub_s_param_2,
	.param .u64 .ptr .align 1 ImageSub_s_param_3,
	.param .u32 ImageSub_s_param_4
)
{
	.reg .pred 	%p<5>;
	.reg .b16 	%rs<4>;
	.reg .b32 	%r<16>;
	.reg .b64 	%rd<11>;

	ld.param.v2.u32 	{%r6, %r7}, [ImageSub_s_param_0];
	ld.param.u64 	%rd1, [ImageSub_s_param_1];
	ld.param.u64 	%rd2, [ImageSub_s_param_2];
	ld.param.u64 	%rd3, [ImageSub_s_param_3];
	ld.param.u32 	%r5, [ImageSub_s_param_4];
	mov.u32 	%r9, %ctaid.x;
	mov.u32 	%r10, %ntid.x;
	mov.u32 	%r11, %tid.x;
	mad.lo.s32 	%r2, %r9, %r10, %r11;
	mov.u32 	%r12, %ctaid.y;
	mov.u32 	%r13, %ntid.y;
	mov.u32 	%r14, %tid.y;
	mad.lo.s32 	%r15, %r12, %r13, %r14;
	setp.ge.u32 	%p1, %r2, %r6;
	setp.ge.u32 	%p2, %r15, %r7;
	or.pred  	%p3, %p1, %p2;
	@%p3 bra 	$L__BB9_3;
	mad.lo.s32 	%r4, %r6, %r15, %r2;
	setp.ge.u32 	%p4, %r4, %r5;
	@%p4 bra 	$L__BB9_3;
	cvta.to.global.u64 	%rd4, %rd1;
	mul.wide.u32 	%rd5, %r4, 2;
	add.s64 	%rd6, %rd4, %rd5;
	ld.global.u16 	%rs1, [%rd6];
	cvta.to.global.u64 	%rd7, %rd2;
	add.s64 	%rd8, %rd7, %rd5;
	ld.global.u16 	%rs2, [%rd8];
	sub.s16 	%rs3, %rs1, %rs2;
	cvta.to.global.u64 	%rd9, %rd3;
	add.s64 	%rd10, %rd9, %rd5;
	st.global.u16 	[%rd10], %rs3;
$L__BB9_3:
	ret;

}
	// .globl	ImageSub_i
.visible .entry ImageSub_i(
	.param .align 8 .b8 ImageSub_i_param_0[8],
	.param .u64 .ptr .align 1 ImageSub_i_param_1,
	.param .u64 .ptr .align 1 ImageSub_i_param_2,
	.param .u64 .ptr .align 1 ImageSub_i_param_3,
	.param .u32 ImageSub_i_param_4
)
{
	.reg .pred 	%p<5>;
	.reg .b32 	%r<19>;
	.reg .b64 	%rd<11>;

	ld.param.v2.u32 	{%r6, %r7}, [ImageSub_i_param_0];
	ld.param.u64 	%rd1, [ImageSub_i_param_1];
	ld.param.u64 	%rd2, [ImageSub_i_param_2];
	ld.param.u64 	%rd3, [ImageSub_i_param_3];
	ld.param.u32 	%r5, [ImageSub_i_param_4];
	mov.u32 	%r9, %ctaid.x;
	mov.u32 	%r10, %ntid.x;
	mov.u32 	%r11, %tid.x;
	mad.lo.s32 	%r2, %r9, %r10, %r11;
	mov.u32 	%r12, %ctaid.y;
	mov.u32 	%r13, %ntid.y;
	mov.u32 	%r14, %tid.y;
	mad.lo.s32 	%r15, %r12, %r13, %r14;
	setp.ge.u32 	%p1, %r2, %r6;
	setp.ge.u32 	%p2, %r15, %r7;
	or.pred  	%p3, %p1, %p2;
	@%p3 bra 	$L__BB10_3;
	mad.lo.s32 	%r4, %r6, %r15, %r2;
	setp.ge.u32 	%p4, %r4, %r5;
	@%p4 bra 	$L__BB10_3;
	cvta.to.global.u64 	%rd4, %rd1;
	mul.wide.u32 	%rd5, %r4, 4;
	add.s64 	%rd6, %rd4, %rd5;
	ld.global.u32 	%r16, [%rd6];
	cvta.to.global.u64 	%rd7, %rd2;
	add.s64 	%rd8, %rd7, %rd5;
	ld.global.u32 	%r17, [%rd8];
	sub.s32 	%r18, %r16, %r17;
	cvta.to.global.u64 	%rd9, %rd3;
	add.s64 	%rd10, %rd9, %rd5;
	st.global.u32 	[%rd10], %r18;
$L__BB10_3:
	ret;

}
	// .globl	ImageSub_ui
.visible .entry ImageSub_ui(
	.param .align 8 .b8 ImageSub_ui_param_0[8],
	.param .u64 .ptr .align 1 ImageSub_ui_param_1,
	.param .u64 .ptr .align 1 ImageSub_ui_param_2,
	.param .u64 .ptr .align 1 ImageSub_ui_param_3,
	.param .u32 ImageSub_ui_param_4
)
{
	.reg .pred 	%p<5>;
	.reg .b32 	%r<19>;
	.reg .b64 	%rd<11>;

	ld.param.v2.u32 	{%r6, %r7}, [ImageSub_ui_param_0];
	ld.param.u64 	%rd1, [ImageSub_ui_param_1];
	ld.param.u64 	%rd2, [ImageSub_ui_param_2];
	ld.param.u64 	%rd3, [ImageSub_ui_param_3];
	ld.param.u32 	%r5, [ImageSub_ui_param_4];
	mov.u32 	%r9, %ctaid.x;
	mov.u32 	%r10, %ntid.x;
	mov.u32 	%r11, %tid.x;
	mad.lo.s32 	%r2, %r9, %r10, %r11;
	mov.u32 	%r12, %ctaid.y;
	mov.u32 	%r13, %ntid.y;
	mov.u32 	%r14, %tid.y;
	mad.lo.s32 	%r15, %r12, %r13, %r14;
	setp.ge.u32 	%p1, %r2, %r6;
	setp.ge.u32 	%p2, %r15, %r7;
	or.pred  	%p3, %p1, %p2;
	@%p3 bra 	$L__BB11_3;
	mad.lo.s32 	%r4, %r6, %r15, %r2;
	setp.ge.u32 	%p4, %r4, %r5;
	@%p4 bra 	$L__BB11_3;
	cvta.to.global.u64 	%rd4, %rd1;
	mul.wide.u32 	%rd5, %r4, 4;
	add.s64 	%rd6, %rd4, %rd5;
	ld.global.u32 	%r16, [%rd6];
	cvta.to.global.u64 	%rd7, %rd2;
	add.s64 	%rd8, %rd7, %rd5;
	ld.global.u32 	%r17, [%rd8];
	sub.s32 	%r18, %r16, %r17;
	cvta.to.global.u64 	%rd9, %rd3;
	add.s64 	%rd10, %rd9, %rd5;
	st.global.u32 	[%rd10], %r18;
$L__BB11_3:
	ret;

}
	// .globl	ImageSub_f
.visible .entry ImageSub_f(
	.param .align 8 .b8 ImageSub_f_param_0[8],
	.param .u64 .ptr .align 1 ImageSub_f_param_1,
	.param .u64 .ptr .align 1 ImageSub_f_param_2,
	.param .u64 .ptr .align 1 ImageSub_f_param_3,
	.param .u32 ImageSub_f_param_4
)
{
	.reg .pred 	%p<5>;
	.reg .b32 	%r<16>;
	.reg .b32 	%f<4>;
	.reg .b64 	%rd<11>;

	ld.param.v2.u32 	{%r6, %r7}, [ImageSub_f_param_0];
	ld.param.u64 	%rd1, [ImageSub_f_param_1];
	ld.param.u64 	%rd2, [ImageSub_f_param_2];
	ld.param.u64 	%rd3, [ImageSub_f_param_3];
	ld.param.u32 	%r5, [ImageSub_f_param_4];
	mov.u32 	%r9, %ctaid.x;
	mov.u32 	%r10, %ntid.x;
	mov.u32 	%r11, %tid.x;
	mad.lo.s32 	%r2, %r9, %r10, %r11;
	mov.u32 	%r12, %ctaid.y;
	mov.u32 	%r13, %ntid.y;
	mov.u32 	%r14, %tid.y;
	mad.lo.s32 	%r15, %r12, %r13, %r14;
	setp.ge.u32 	%p1, %r2, %r6;
	setp.ge.u32 	%p2, %r15, %r7;
	or.pred  	%p3, %p1, %p2;
	@%p3 bra 	$L__BB12_3;
	mad.lo.s32 	%r4, %r6, %r15, %r2;
	setp.ge.u32 	%p4, %r4, %r5;
	@%p4 bra 	$L__BB12_3;
	cvta.to.global.u64 	%rd4, %rd1;
	mul.wide.u32 	%rd5, %r4, 4;
	add.s64 	%rd6, %rd4, %rd5;
	ld.global.f32 	%f1, [%rd6];
	cvta.to.global.u64 	%rd7, %rd2;
	add.s64 	%rd8, %rd7, %rd5;
	ld.global.f32 	%f2, [%rd8];
	sub.f32 	%f3, %f1, %f2;
	cvta.to.global.u64 	%rd9, %rd3;
	add.s64 	%rd10, %rd9, %rd5;
	st.global.f32 	[%rd10], %f3;
$L__BB12_3:
	ret;

}
	// .globl	ImageSub_d
.visible .entry ImageSub_d(
	.param .align 8 .b8 ImageSub_d_param_0[8],
	.param .u64 .ptr .align 1 ImageSub_d_param_1,
	.param .u64 .ptr .align 1 ImageSub_d_param_2,
	.param .u64 .ptr .align 1 ImageSub_d_param_3,
	.param .u32 ImageSub_d_param_4
)
{
	.reg .pred 	%p<5>;
	.reg .b32 	%r<16>;
	.reg .b64 	%rd<11>;
	.reg .b64 	%fd<4>;

	ld.param.v2.u32 	{%r6, %r7}, [ImageSub_d_param_0];
	ld.param.u64 	%rd1, [ImageSub_d_param_1];
	ld.param.u64 	%rd2, [ImageSub_d_param_2];
	ld.param.u64 	%rd3, [ImageSub_d_param_3];
	ld.param.u32 	%r5, [ImageSub_d_param_4];
	mov.u32 	%r9, %ctaid.x;
	mov.u32 	%r10, %ntid.x;
	mov.u32 	%r11, %tid.x;
	mad.lo.s32 	%r2, %r9, %r10, %r11;
	mov.u32 	%r12, %ctaid.y;
	mov.u32 	%r13, %ntid.y;
	mov.u32 	%r14, %tid.y;
	mad.lo.s32 	%r15, %r12, %r13, %r14;
	setp.ge.u32 	%p1, %r2, %r6;
	setp.ge.u32 	%p2, %r15, %r7;
	or.pred  	%p3, %p1, %p2;
	@%p3 bra 	$L__BB13_3;
	mad.lo.s32 	%r4, %r6, %r15, %r2;
	setp.ge.u32 	%p4, %r4, %r5;
	@%p4 bra 	$L__BB13_3;
	cvta.to.global.u64 	%rd4, %rd1;
	mul.wide.u32 	%rd5, %r4, 8;
	add.s64 	%rd6, %rd4, %rd5;
	ld.global.f64 	%fd1, [%rd6];
	cvta.to.global.u64 	%rd7, %rd2;
	add.s64 	%rd8, %rd7, %rd5;
	ld.global.f64 	%fd2, [%rd8];
	sub.f64 	%fd3, %fd1, %fd2;
	cvta.to.global.u64 	%rd9, %rd3;
	add.s64 	%rd10, %rd9, %rd5;
	st.global.f64 	[%rd10], %fd3;
$L__BB13_3:
	ret;

}
	// .globl	ImageMult_c
.visible .entry ImageMult_c(
	.param .align 8 .b8 ImageMult_c_param_0[8],
	.param .u64 .ptr .align 1 ImageMult_c_param_1,
	.param .u64 .ptr .align 1 ImageMult_c_param_2,
	.param .u64 .ptr .align 1 ImageMult_c_param_3,
	.param .u32 ImageMult_c_param_4
)
{
	.reg .pred 	%p<5>;
	.reg .b16 	%rs<4>;
	.reg .b32 	%r<16>;
	.reg .b64 	%rd<11>;

	ld.param.v2.u32 	{%r6, %r7}, [ImageMult_c_param_0];
	ld.param.u64 	%rd1, [ImageMult_c_param_1];
	ld.param.u64 	%rd2, [ImageMult_c_param_2];
	ld.param.u64 	%rd3, [ImageMult_c_param_3];
	ld.param.u32 	%r5, [ImageMult_c_param_4];
	mov.u32 	%r9, %ctaid.x;
	mov.u32 	%r10, %ntid.x;
	mov.u32 	%r11, %tid.x;
	mad.lo.s32 	%r2, %r9, %r10, %r11;
	mov.u32 	%r12, %ctaid.y;
	mov.u32 	%r13, %ntid.y;
	mov.u32 	%r14, %tid.y;
	mad.lo.s32 	%r15, %r12, %r13, %r14;
	setp.ge.u32 	%p1, %r2, %r6;
	setp.ge.u32 	%p2, %r15, %r7;
	or.pred  	%p3, %p1, %p2;
	@%p3 bra 	$L__BB14_3;
	mad.lo.s32 	%r4, %r6, %r15, %r2;
	setp.ge.u32 	%p4, %r4, %r5;
	@%p4 bra 	$L__BB14_3;
	cvt.u64.u32 	%rd4, %r4;
	cvta.to.global.u64 	%rd5, %rd1;
	add.s64 	%rd6, %rd5, %rd4;
	ld.global.u8 	%rs1, [%rd6];
	cvta.to.global.u64 	%rd7, %rd2;
	add.s64 	%rd8, %rd7, %rd4;
	ld.global.u8 	%rs2, [%rd8];
	mul.lo.s16 	%rs3, %rs2, %rs1;
	cvta.to.global.u64 	%rd9, %rd3;
	add.s64 	%rd10, %rd9, %rd4;
	st.global.u8 	[%rd10], %rs3;
$L__BB14_3:
	ret;

}
	// .globl	ImageMult_uc
.visible .entry ImageMult_uc(
	.param .align 8 .b8 ImageMult_uc_param_0[8],
	.param .u64 .ptr .align 1 ImageMult_uc_param_1,
	.param .u64 .ptr .align 1 ImageMult_uc_param_2,
	.param .u64 .ptr .align 1 ImageMult_uc_param_3,
	.param .u32 ImageMult_uc_param_4
)
{
	.reg .pred 	%p<5>;
	.reg .b16 	%rs<4>;
	.reg .b32 	%r<16>;
	.reg .b64 	%rd<11>;

	ld.param.v2.u32 	{%r6, %r7}, [ImageMult_uc_param_0];
	ld.param.u64 	%rd1, [ImageMult_uc_param_1];
	ld.param.u64 	%rd2, [ImageMult_uc_param_2];
	ld.param.u64 	%rd3, [ImageMult_uc_param_3];
	ld.param.u32 	%r5, [ImageMult_uc_param_4];
	mov.u32 	%r9, %ctaid.x;
	mov.u32 	%r10, %ntid.x;
	mov.u32 	%r11, %tid.x;
	mad.lo.s32 	%r2, %r9, %r10, %r11;
	mov.u32 	%r12, %ctaid.y;
	mov.u32 	%r13, %ntid.y;
	mov.u32 	%r14, %tid.y;
	mad.lo.s32 	%r15, %r12, %r13, %r14;
	setp.ge.u32 	%p1, %r2, %r6;
	setp.ge.u32 	%p2, %r15, %r7;
	or.pred  	%p3, %p1, %p2;
	@%p3 bra 	$L__BB15_3;
	mad.lo.s32 	%r4, %r6, %r15, %r2;
	setp.ge.u32 	%p4, %r4, %r5;
	@%p4 bra 	$L__BB15_3;
	cvt.u64.u32 	%rd4, %r4;
	cvta.to.global.u64 	%rd5, %rd1;
	add.s64 	%rd6, %rd5, %rd4;
	ld.global.u8 	%rs1, [%rd6];
	cvta.to.global.u64 	%rd7, %rd2;
	add.s64 	%rd8, %rd7, %rd4;
	ld.global.u8 	%rs2, [%rd8];
	mul.lo.s16 	%rs3, %rs2, %rs1;
	cvta.to.global.u64 	%rd9, %rd3;
	add.s64 	%rd10, %rd9, %rd4;
	st.global.u8 	[%rd10], %rs3;
$L__BB15_3:
	ret;

}
	// .globl	ImageMult_s
.visible .entry ImageMult_s(
	.param .align 8 .b8 ImageMult_s_param_0[8],
	.param .u64 .ptr .align 1 ImageMult_s_param_1,
	.param .u64 .ptr .align 1 ImageMult_s_param_2,
	.param .u64 .ptr .align 1 ImageMult_s_param_3,
	.param .u32 ImageMult_s_param_4
)
{
	.reg .pred 	%p<5>;
	.reg .b16 	%rs<4>;
	.reg .b32 	%r<16>;
	.reg .b64 	%rd<11>;

	ld.param.v2.u32 	{%r6, %r7}, [ImageMult_s_param_0];
	ld.param.u64 	%rd1, [ImageMult_s_param_1];
	ld.param.u64 	%rd2, [ImageMult_s_param_2];
	ld.param.u64 	%rd3, [ImageMult_s_param_3];
	ld.param.u32 	%r5, [ImageMult_s_param_4];
	mov.u32 	%r9, %ctaid.x;
	mov.u32 	%r10, %ntid.x;
	mov.u32 	%r11, %tid.x;
	mad.lo.s32 	%r2, %r9, %r10, %r11;
	mov.u32 	%r12, %ctaid.y;
	mov.u32 	%r13, %ntid.y;
	mov.u32 	%r14, %tid.y;
	mad.lo.s32 	%r15, %r12, %r13, %r14;
	setp.ge.u32 	%p1, %r2, %r6;
	setp.ge.u32 	%p2, %r15, %r7;
	or.pred  	%p3, %p1, %p2;
	@%p3 bra 	$L__BB16_3;
	mad.lo.s32 	%r4, %r6, %r15, %r2;
	setp.ge.u32 	%p4, %r4, %r5;
	@%p4 bra 	$L__BB16_3;
	cvta.to.global.u64 	%rd4, %rd1;
	mul.wide.u32 	%rd5, %r4, 2;
	add.s64 	%rd6, %rd4, %rd5;
	ld.global.u16 	%rs1, [%rd6];
	cvta.to.global.u64 	%rd7, %rd2;
	add.s64 	%rd8, %rd7, %rd5;
	ld.global.u16 	%rs2, [%rd8];
	mul.lo.s16 	%rs3, %rs2, %rs1;
	cvta.to.global.u64 	%rd9, %rd3;
	add.s64 	%rd10, %rd9, %rd5;
	st.global.u16 	[%rd10], %rs3;
$L__BB16_3:
	ret;

}
	// .globl	ImageMult_i
.visible .entry ImageMult_i(
	.param .align 8 .b8 ImageMult_i_param_0[8],
	.param .u64 .ptr .align 1 ImageMult_i_param_1,
	.param .u64 .ptr .align 1 ImageMult_i_param_2,
	.param .u64 .ptr .align 1 ImageMult_i_param_3,
	.param .u32 ImageMult_i_param_4
)
{
	.reg .pred 	%p<5>;
	.reg .b32 	%r<19>;
	.reg .b64 	%rd<11>;

	ld.param.v2.u32 	{%r6, %r7}, [ImageMult_i_param_0];
	ld.param.u64 	%rd1, [ImageMult_i_param_1];
	ld.param.u64 	%rd2, [ImageMult_i_param_2];
	ld.param.u64 	%rd3, [ImageMult_i_param_3];
	ld.param.u32 	%r5, [ImageMult_i_param_4];
	mov.u32 	%r9, %ctaid.x;
	mov.u32 	%r10, %ntid.x;
	mov.u32 	%r11, %tid.x;
	mad.lo.s32 	%r2, %r9, %r10, %r11;
	mov.u32 	%r12, %ctaid.y;
	mov.u32 	%r13, %ntid.y;
	mov.u32 	%r14, %tid.y;
	mad.lo.s32 	%r15, %r12, %r13, %r14;
	setp.ge.u32 	%p1, %r2, %r6;
	setp.ge.u32 	%p2, %r15, %r7;
	or.pred  	%p3, %p1, %p2;
	@%p3 bra 	$L__BB17_3;
	mad.lo.s32 	%r4, %r6, %r15, %r2;
	setp.ge.u32 	%p4, %r4, %r5;
	@%p4 bra 	$L__BB17_3;
	cvta.to.global.u64 	%rd4, %rd1;
	mul.wide.u32 	%rd5, %r4, 4;
	add.s64 	%rd6, %rd4, %rd5;
	ld.global.u32 	%r16, [%rd6];
	cvta.to.global.u64 	%rd7, %rd2;
	add.s64 	%rd8, %rd7, %rd5;
	ld.global.u32 	%r17, [%rd8];
	mul.lo.s32 	%r18, %r17, %r16;
	cvta.to.global.u64 	%rd9, %rd3;
	add.s64 	%rd10, %rd9, %rd5;
	st.global.u32 	[%rd10], %r18;
$L__BB17_3:
	ret;

}
	// .globl	ImageMult_ui
.visible .entry ImageMult_ui(
	.param .align 8 .b8 ImageMult_ui_param_0[8],
	.param .u64 .ptr .align 1 ImageMult_ui_param_1,
	.param .u64 .ptr .align 1 ImageMult_ui_param_2,
	.param .u64 .ptr .align 1 ImageMult_ui_param_3,
	.param .u32 ImageMult_ui_param_4
)
{
	.reg .pred 	%p<5>;
	.reg .b32 	%r<19>;
	.reg .b64 	%rd<11>;

	ld.param.v2.u32 	{%r6, %r7}, [ImageMult_ui_param_0];
	ld.param.u64 	%rd1, [ImageMult_ui_param_1];
	ld.param.u64 	%rd2, [ImageMult_ui_param_2];
	ld.param.u64 	%rd3, [ImageMult_ui_param_3];
	ld.param.u32 	%r5, [ImageMult_ui_param_4];
	mov.u32 	%r9, %ctaid.x;
	mov.u32 	%r10, %ntid.x;
	mov.u32 	%r11, %tid.x;
	mad.lo.s32 	%r2, %r9, %r10, %r11;
	mov.u32 	%r12, %ctaid.y;
	mov.u32 	%r13, %ntid.y;
	mov.u32 	%r14, %tid.y;
	mad.lo.s32 	%r15, %r12, %r13, %r14;
	setp.ge.u32 	%p1, %r2, %r6;
	setp.ge.u32 	%p2, %r15, %r7;
	or.pred  	%p3, %p1, %p2;
	@%p3 bra 	$L__BB18_3;
	mad.lo.s32 	%r4, %r6, %r15, %r2;
	setp.ge.u32 	%p4, %r4, %r5;
	@%p4 bra 	$L__BB18_3;
	cvta.to.global.u64 	%rd4, %rd1;
	mul.wide.u32 	%rd5, %r4, 4;
	add.s64 	%rd6, %rd4, %rd5;
	ld.global.u32 	%r16, [%rd6];
	cvta.to.global.u64 	%rd7, %rd2;
	add.s64 	%rd8, %rd7, %rd5;
	ld.global.u32 	%r17, [%rd8];
	mul.lo.s32 	%r18, %r17, %r16;
	cvta.to.global.u64 	%rd9, %rd3;
	add.s64 	%rd10, %rd9, %rd5;
	st.global.u32 	[%rd10], %r18;
$L__BB18_3:
	ret;

}
	// .globl	ImageMult_f
.visible .entry ImageMult_f(
	.param .align 8 .b8 ImageMult_f_param_0[8],
	.param .u64 .ptr .align 1 ImageMult_f_param_1,
	.param .u64 .ptr .align 1 ImageMult_f_param_2,
	.param .u64 .ptr .align 1 ImageMult_f_param_3,
	.param .u32 ImageMult_f_param_4
)
{
	.reg .pred 	%p<5>;
	.reg .b32 	%r<16>;
	.reg .b32 	%f<4>;
	.reg .b64 	%rd<11>;

	ld.param.v2.u32 	{%r6, %r7}, [ImageMult_f_param_0];
	ld.param.u64 	%rd1, [ImageMult_f_param_1];
	ld.param.u64 	%rd2, [ImageMult_f_param_2];
	ld.param.u64 	%rd3, [ImageMult_f_param_3];
	ld.param.u32 	%r5, [ImageMult_f_param_4];
	mov.u32 	%r9, %ctaid.x;
	mov.u32 	%r10, %ntid.x;
	mov.u32 	%r11, %tid.x;
	mad.lo.s32 	%r2, %r9, %r10, %r11;
	mov.u32 	%r12, %ctaid.y;
	mov.u32 	%r13, %ntid.y;
	mov.u32 	%r14, %tid.y;
	mad.lo.s32 	%r15, %r12, %r13, %r14;
	setp.ge.u32 	%p1, %r2, %r6;
	setp.ge.u32 	%p2, %r15, %r7;
	or.pred  	%p3, %p1, %p2;
	@%p3 bra 	$L__BB19_3;
	mad.lo.s32 	%r4, %r6, %r15, %r2;
	setp.ge.u32 	%p4, %r4, %r5;
	@%p4 bra 	$L__BB19_3;
	cvta.to.global.u64 	%rd4, %rd1;
	mul.wide.u32 	%rd5, %r4, 4;
	add.s64 	%rd6, %rd4, %rd5;
	ld.global.f32 	%f1, [%rd6];
	cvta.to.global.u64 	%rd7, %rd2;
	add.s64 	%rd8, %rd7, %rd5;
	ld.global.f32 	%f2, [%rd8];
	mul.f32 	%f3, %f1, %f2;
	cvta.to.global.u64 	%rd9, %rd3;
	add.s64 	%rd10, %rd9, %rd5;
	st.global.f32 	[%rd10], %f3;
$L__BB19_3:
	ret;

}
	// .globl	ImageMult_d
.visible .entry ImageMult_d(
	.param .align 8 .b8 ImageMult_d_param_0[8],
	.param .u64 .ptr .align 1 ImageMult_d_param_1,
	.param .u64 .ptr .align 1 ImageMult_d_param_2,
	.param .u64 .ptr .align 1 ImageMult_d_param_3,
	.param .u32 ImageMult_d_param_4
)
{
	.reg .pred 	%p<5>;
	.reg .b32 	%r<16>;
	.reg .b64 	%rd<11>;
	.reg .b64 	%fd<4>;

	ld.param.v2.u32 	{%r6, %r7}, [ImageMult_d_param_0];
	ld.param.u64 	%rd1, [ImageMult_d_param_1];
	ld.param.u64 	%rd2, [ImageMult_d_param_2];
	ld.param.u64 	%rd3, [ImageMult_d_param_3];
	ld.param.u32 	%r5, [ImageMult_d_param_4];
	mov.u32 	%r9, %ctaid.x;
	mov.u32 	%r10, %ntid.x;
	mov.u32 	%r11, %tid.x;
	mad.lo.s32 	%r2, %r9, %r10, %r11;
	mov.u32 	%r12, %ctaid.y;
	mov.u32 	%r13, %ntid.y;
	mov.u32 	%r14, %tid.y;
	mad.lo.s32 	%r15, %r12, %r13, %r14;
	setp.ge.u32 	%p1, %r2, %r6;
	setp.ge.u32 	%p2, %r15, %r7;
	or.pred  	%p3, %p1, %p2;
	@%p3 bra 	$L__BB20_3;
	mad.lo.s32 	%r4, %r6, %r15, %r2;
	setp.ge.u32 	%p4, %r4, %r5;
	@%p4 bra 	$L__BB20_3;
	cvta.to.global.u64 	%rd4, %rd1;
	mul.wide.u32 	%rd5, %r4, 8;
	add.s64 	%rd6, %rd4, %rd5;
	ld.global.f64 	%fd1, [%rd6];
	cvta.to.global.u64 	%rd7, %rd2;
	add.s64 	%rd8, %rd7, %rd5;
	ld.global.f64 	%fd2, [%rd8];
	mul.f64 	%fd3, %fd1, %fd2;
	cvta.to.global.u64 	%rd9, %rd3;
	add.s64 	%rd10, %rd9, %rd5;
	st.global.f64 	[%rd10], %fd3;
$L__BB20_3:
	ret;

}
	// .globl	ImageDiv_c
.visible .entry ImageDiv_c(
	.param .align 8 .b8 ImageDiv_c_param_0[8],
	.param .u64 .ptr .align 1 ImageDiv_c_param_1,
	.param .u64 .ptr .align 1 ImageDiv_c_param_2,
	.param .u64 .ptr .align 1 ImageDiv_c_param_3,
	.param .u32 ImageDiv_c_param_4
)
{
	.reg .pred 	%p<5>;
	.reg .b16 	%rs<4>;
	.reg .b32 	%r<16>;
	.reg .b64 	%rd<11>;

	ld.param.v2.u32 	{%r6, %r7}, [ImageDiv_c_param_0];
	ld.param.u64 	%rd1, [ImageDiv_c_param_1];
	ld.param.u64 	%rd2, [ImageDiv_c_param_2];
	ld.param.u64 	%rd3, [ImageDiv_c_param_3];
	ld.param.u32 	%r5, [ImageDiv_c_param_4];
	mov.u32 	%r9, %ctaid.x;
	mov.u32 	%r10, %ntid.x;
	mov.u32 	%r11, %tid.x;
	mad.lo.s32 	%r2, %r9, %r10, %r11;
	mov.u32 	%r12, %ctaid.y;
	mov.u32 	%r13, %ntid.y;
	mov.u32 	%r14, %tid.y;
	mad.lo.s32 	%r15, %r12, %r13, %r14;
	setp.ge.u32 	%p1, %r2, %r6;
	setp.ge.u32 	%p2, %r15, %r7;
	or.pred  	%p3, %p1, %p2;
	@%p3 bra 	$L__BB21_3;
	mad.lo.s32 	%r4, %r6, %r15, %r2;
	setp.ge.u32 	%p4, %r4, %r5;
	@%p4 bra 	$L__BB21_3;
	cvt.u64.u32 	%rd4, %r4;
	cvta.to.global.u64 	%rd5, %rd1;
	add.s64 	%rd6, %rd5, %rd4;
	ld.global.s8 	%rs1, [%rd6];
	cvta.to.global.u64 	%rd7, %rd2;
	add.s64 	%rd8, %rd7, %rd4;
	ld.global.s8 	%rs2, [%rd8];
	div.s16 	%rs3, %rs1, %rs2;
	cvta.to.global.u64 	%rd9, %rd3;
	add.s64 	%rd10, %rd9, %rd4;
	st.global.u8 	[%rd10], %rs3;
$L__BB21_3:
	ret;

}
	// .globl	ImageDiv_uc
.visible .entry ImageDiv_uc(
	.param .align 8 .b8 ImageDiv_uc_param_0[8],
	.param .u64 .ptr .align 1 ImageDiv_uc_param_1,
	.param .u64 .ptr .align 1 ImageDiv_uc_param_2,
	.param .u64 .ptr .align 1 ImageDiv_uc_param_3,
	.param .u32 ImageDiv_uc_param_4
)
{
	.reg .pred 	%p<5>;
	.reg .b16 	%rs<4>;
	.reg .b32 	%r<16>;
	.reg .b64 	%rd<11>;

	ld.param.v2.u32 	{%r6, %r7}, [ImageDiv_uc_param_0];
	ld.param.u64 	%rd1, [ImageDiv_uc_param_1];
	ld.param.u64 	%rd2, [ImageDiv_uc_param_2];
	ld.param.u64 	%rd3, [ImageDiv_uc_param_3];
	ld.param.u32 	%r5, [ImageDiv_uc_param_4];
	mov.u32 	%r9, %ctaid.x;
	mov.u32 	%r10, %ntid.x;
	mov.u32 	%r11, %tid.x;
	mad.lo.s32 	%r2, %r9, %r10, %r11;
	mov.u32 	%r12, %ctaid.y;
	mov.u32 	%r13, %ntid.y;
	mov.u32 	%r14, %tid.y;
	mad.lo.s32 	%r15, %r12, %r13, %r14;
	setp.ge.u32 	%p1, %r2, %r6;
	setp.ge.u32 	%p2, %r15, %r7;
	or.pred  	%p3, %p1, %p2;
	@%p3 bra 	$L__BB22_3;
	mad.lo.s32 	%r4, %r6, %r15, %r2;
	setp.ge.u32 	%p4, %r4, %r5;
	@%p4 bra 	$L__BB22_3;
	cvt.u64.u32 	%rd4, %r4;
	cvta.to.global.u64 	%rd5, %rd1;
	add.s64 	%rd6, %rd5, %rd4;
	ld.global.u8 	%rs1, [%rd6];
	cvta.to.global.u64 	%rd7, %rd2;
	add.s64 	%rd8, %rd7, %rd4;
	ld.global.u8 	%rs2, [%rd8];
	div.u16 	%rs3, %rs1, %rs2;
	cvta.to.global.u64 	%rd9, %rd3;
	add.s64 	%rd10, %rd9, %rd4;
	st.global.u8 	[%rd10], %rs3;
$L__BB22_3:
	ret;

}
	// .globl	ImageDiv_s
.visible .entry ImageDiv_s(
	.param .align 8 .b8 ImageDiv_s_param_0[8],
	.param .u64 .ptr .align 1 ImageDiv_s_param_1,
	.param .u64 .ptr .align 1 ImageDiv_s_param_2,
	.param .u64 .ptr .align 1 ImageDiv_s_param_3,
	.param .u32 ImageDiv_s_param_4
)
{
	.reg .pred 	%p<5>;
	.reg .b32 	%r<19>;
	.reg .b64 	%rd<11>;

	ld.param.v2.u32 	{%r6, %r7}, [ImageDiv_s_param_0];
	ld.param.u64 	%rd1, [ImageDiv_s_param_1];
	ld.param.u64 	%rd2, [ImageDiv_s_param_2];
	ld.param.u64 	%rd3, [ImageDiv_s_param_3];
	ld.param.u32 	%r5, [ImageDiv_s_param_4];
	mov.u32 	%r9, %ctaid.x;
	mov.u32 	%r10, %ntid.x;
	mov.u32 	%r11, %tid.x;
	mad.lo.s32 	%r2, %r9, %r10, %r11;
	mov.u32 	%r12, %ctaid.y;
	mov.u32 	%r13, %ntid.y;
	mov.u32 	%r14, %tid.y;
	mad.lo.s32 	%r15, %r12, %r13, %r14;
	setp.ge.u32 	%p1, %r2, %r6;
	setp.ge.u32 	%p2, %r15, %r7;
	or.pred  	%p3, %p1, %p2;
	@%p3 bra 	$L__BB23_3;
	mad.lo.s32 	%r4, %r6, %r15, %r2;
	setp.ge.u32 	%p4, %r4, %r5;
	@%p4 bra 	$L__BB23_3;
	cvta.to.global.u64 	%rd4, %rd1;
	mul.wide.u32 	%rd5, %r4, 2;
	add.s64 	%rd6, %rd4, %rd5;
	ld.global.s16 	%r16, [%rd6];
	cvta.to.global.u64 	%rd7, %rd2;
	add.s64 	%rd8, %rd7, %rd5;
	ld.global.s16 	%r17, [%rd8];
	div.s32 	%r18, %r16, %r17;
	cvta.to.global.u64 	%rd9, %rd3;
	add.s64 	%rd10, %rd9, %rd5;
	st.global.u16 	[%rd10], %r18;
$L__BB23_3:
	ret;

}
	// .globl	ImageDiv_i
.visible .entry ImageDiv_i(
	.param .align 8 .b8 ImageDiv_i_param_0[8],
	.param .u64 .ptr .align 1 ImageDiv_i_param_1,
	.param .u64 .ptr .align 1 ImageDiv_i_param_2,
	.param .u64 .ptr .align 1 ImageDiv_i_param_3,
	.param .u32 ImageDiv_i_param_4
)
{
	.reg .pred 	%p<5>;
	.reg .b32 	%r<19>;
	.reg .b64 	%rd<11>;

	ld.param.v2.u32 	{%r6, %r7}, [ImageDiv_i_param_0];
	ld.param.u64 	%rd1, [ImageDiv_i_param_1];
	ld.param.u64 	%rd2, [ImageDiv_i_param_2];
	ld.param.u64 	%rd3, [ImageDiv_i_param_3];
	ld.param.u32 	%r5, [ImageDiv_i_param_4];
	mov.u32 	%r9, %ctaid.x;
	mov.u32 	%r10, %ntid.x;
	mov.u32 	%r11, %tid.x;
	mad.lo.s32 	%r2, %r9, %r10, %r11;
	mov.u32 	%r12, %ctaid.y;
	mov.u32 	%r13, %ntid.y;
	mov.u32 	%r14, %tid.y;
	mad.lo.s32 	%r15, %r12, %r13, %r14;
	setp.ge.u32 	%p1, %r2, %r6;
	setp.ge.u32 	%p2, %r15, %r7;
	or.pred  	%p3, %p1, %p2;
	@%p3 bra 	$L__BB24_3;
	mad.lo.s32 	%r4, %r6, %r15, %r2;
	setp.ge.u32 	%p4, %r4, %r5;
	@%p4 bra 	$L__BB24_3;
	cvta.to.global.u64 	%rd4, %rd1;
	mul.wide.u32 	%rd5, %r4, 4;
	add.s64 	%rd6, %rd4, %rd5;
	ld.global.u32 	%r16, [%rd6];
	cvta.to.global.u64 	%rd7, %rd2;
	add.s64 	%rd8, %rd7, %rd5;
	ld.global.u32 	%r17, [%rd8];
	div.s32 	%r18, %r16, %r17;
	cvta.to.global.u64 	%rd9, %rd3;
	add.s64 	%rd10, %rd9, %rd5;
	st.global.u32 	[%rd10], %r18;
$L__BB24_3:
	ret;

}
	// .globl	ImageDiv_ui
.visible .entry ImageDiv_ui(
	.param .align 8 .b8 ImageDiv_ui_param_0[8],
	.param .u64 .ptr .align 1 ImageDiv_ui_param_1,
	.param .u64 .ptr .align 1 ImageDiv_ui_param_2,
	.param .u64 .ptr .align 1 ImageDiv_ui_param_3,
	.param .u32 ImageDiv_ui_param_4
)
{
	.reg .pred 	%p<5>;
	.reg .b32 	%r<19>;
	.reg .b64 	%rd<11>;

	ld.param.v2.u32 	{%r6, %r7}, [ImageDiv_ui_param_0];
	ld.param.u64 	%rd1, [ImageDiv_ui_param_1];
	ld.param.u64 	%rd2, [ImageDiv_ui_param_2];
	ld.param.u64 	%rd3, [ImageDiv_ui_param_3];
	ld.param.u32 	%r5, [ImageDiv_ui_param_4];
	mov.u32 	%r9, %ctaid.x;
	mov.u32 	%r10, %ntid.x;
	mov.u32 	%r11, %tid.x;
	mad.lo.s32 	%r2, %r9, %r10, %r11;
	mov.u32 	%r12, %ctaid.y;
	mov.u32 	%r13, %ntid.y;
	mov.u32 	%r14, %tid.y;
	mad.lo.s32 	%r15, %r12, %r13, %r14;
	setp.ge.u32 	%p1, %r2, %r6;
	setp.ge.u32 	%p2, %r15, %r7;
	or.pred  	%p3, %p1, %p2;
	@%p3 bra 	$L__BB25_3;
	mad.lo.s32 	%r4, %r6, %r15, %r2;
	setp.ge.u32 	%p4, %r4, %r5;
	@%p4 bra 	$L__BB25_3;
	cvta.to.global.u64 	%rd4, %rd1;
	mul.wide.u32 	%rd5, %r4, 4;
	add.s64 	%rd6, %rd4, %rd5;
	ld.global.u32 	%r16, [%rd6];
	cvta.to.global.u64 	%rd7, %rd2;
	add.s64 	%rd8, %rd7, %rd5;
	ld.global.u32 	%r17, [%rd8];
	div.u32 	%r18, %r16, %r17;
	cvta.to.global.u64 	%rd9, %rd3;
	add.s64 	%rd10, %rd9, %rd5;
	st.global.u32 	[%rd10], %r18;
$L__BB25_3:
	ret;

}
	// .globl	ImageDiv_f
.visible .entry ImageDiv_f(
	.param .align 8 .b8 ImageDiv_f_param_0[8],
	.param .u64 .ptr .align 1 ImageDiv_f_param_1,
	.param .u64 .ptr .align 1 ImageDiv_f_param_2,
	.param .u64 .ptr .align 1 ImageDiv_f_param_3,
	.param .u32 ImageDiv_f_param_4
)
{
	.reg .pred 	%p<5>;
	.reg .b32 	%r<16>;
	.reg .b32 	%f<4>;
	.reg .b64 	%rd<11>;

	ld.param.v2.u32 	{%r6, %r7}, [ImageDiv_f_param_0];
	ld.param.u64 	%rd1, [ImageDiv_f_param_1];
	ld.param.u64 	%rd2, [ImageDiv_f_param_2];
	ld.param.u64 	%rd3, [ImageDiv_f_param_3];
	ld.param.u32 	%r5, [ImageDiv_f_param_4];
	mov.u32 	%r9, %ctaid.x;
	mov.u32 	%r10, %ntid.x;
	mov.u32 	%r11, %tid.x;
	mad.lo.s32 	%r2, %r9, %r10, %r11;
	mov.u32 	%r12, %ctaid.y;
	mov.u32 	%r13, %ntid.y;
	mov.u32 	%r14, %tid.y;
	mad.lo.s32 	%r15, %r12, %r13, %r14;
	setp.ge.u32 	%p1, %r2, %r6;
	setp.ge.u32 	%p2, %r15, %r7;
	or.pred  	%p3, %p1, %p2;
	@%p3 bra 	$L__BB26_3;
	mad.lo.s32 	%r4, %r6, %r15, %r2;
	setp.ge.u32 	%p4, %r4, %r5;
	@%p4 bra 	$L__BB26_3;
	cvta.to.global.u64 	%rd4, %rd1;
	mul.wide.u32 	%rd5, %r4, 4;
	add.s64 	%rd6, %rd4, %rd5;
	ld.global.f32 	%f1, [%rd6];
	cvta.to.global.u64 	%rd7, %rd2;
	add.s64 	%rd8, %rd7, %rd5;
	ld.global.f32 	%f2, [%rd8];
	div.rn.f32 	%f3, %f1, %f2;
	cvta.to.global.u64 	%rd9, %rd3;
	add.s64 	%rd10, %rd9, %rd5;
	st.global.f32 	[%rd10], %f3;
$L__BB26_3:
	ret;

}
	// .globl	ImageDiv_d
.visible .entry ImageDiv_d(
	.param .align 8 .b8 ImageDiv_d_param_0[8],
	.param .u64 .ptr .align 1 ImageDiv_d_param_1,
	.param .u64 .ptr .align 1 ImageDiv_d_param_2,
	.param .u64 .ptr .align 1 ImageDiv_d_param_3,
	.param .u32 ImageDiv_d_param_4
)
{
	.reg .pred 	%p<5>;
	.reg .b32 	%r<16>;
	.reg .b64 	%rd<11>;
	.reg .b64 	%fd<4>;

	ld.param.v2.u32 	{%r6, %r7}, [ImageDiv_d_param_0];
	ld.param.u64 	%rd1, [ImageDiv_d_param_1];
	ld.param.u64 	%rd2, [ImageDiv_d_param_2];
	ld.param.u64 	%rd3, [ImageDiv_d_param_3];
	ld.param.u32 	%r5, [ImageDiv_d_param_4];
	mov.u32 	%r9, %ctaid.x;
	mov.u32 	%r10, %ntid.x;
	mov.u32 	%r11, %tid.x;
	mad.lo.s32 	%r2, %r9, %r10, %r11;
	mov.u32 	%r12, %ctaid.y;
	mov.u32 	%r13, %ntid.y;
	mov.u32 	%r14, %tid.y;
	mad.lo.s32 	%r15, %r12, %r13, %r14;
	setp.ge.u32 	%p1, %r2, %r6;
	setp.ge.u32 	%p2, %r15, %r7;
	or.pred  	%p3, %p1, %p2;
	@%p3 bra 	$L__BB27_3;
	mad.lo.s32 	%r4, %r6, %r15, %r2;
	setp.ge.u32 	%p4, %r4, %r5;
	@%p4 bra 	$L__BB27_3;
	cvta.to.global.u64 	%rd4, %rd1;
	mul.wide.u32 	%rd5, %r4, 8;
	add.s64 	%rd6, %rd4, %rd5;
	ld.global.f64 	%fd1, [%rd6];
	cvta.to.global.u64 	%rd7, %rd2;
	add.s64 	%rd8, %rd7, %rd5;
	ld.global.f64 	%fd2, [%rd8];
	div.rn.f64 	%fd3, %fd1, %fd2;
	cvta.to.global.u64 	%rd9, %rd3;
	add.s64 	%rd10, %rd9, %rd5;
	st.global.f64 	[%rd10], %fd3;
$L__BB27_3:
	ret;

}


// ===== COMPILED SASS (sm_100) =====

	.target	sm_100

	.elftype	@"ET_EXEC"


//--------------------- .note.nv.tkinfo           --------------------------
	.section	.note.nv.tkinfo,"",@"SHT_NOTE"
	.sectionflags	@"SHF_NOTE_NV_TKINFO"
	.tkinfo
        /*0018*/ 	.word	0x00000002
        /*0030*/ 	.string	""
        /*0030*/ 	.string	"ptxas"
        /*0030*/ 	.string	"Cuda compilation tools, release 13.0, V13.0.88"
        /*0030*/ 	.string	"Build cuda_13.0.r13.0/compiler.36424714_0"
        /*0030*/ 	.string	"-arch sm_100 -m 64 "



//--------------------- .note.nv.cuinfo           --------------------------
	.section	.note.nv.cuinfo,"",@"SHT_NOTE"
	.sectionflags	@"SHF_NOTE_NV_CUINFO"
        /*0018*/ 	.short	0x0002
        /*001a*/ 	.short	0x0064
        /*001c*/ 	.short	0x0082
	.zero		2


//--------------------- .nv.info                  --------------------------
	.section	.nv.info,"",@"SHT_CUDA_INFO"
	.align	4


	//----- nvinfo : EIATTR_REGCOUNT
	.align		4
        /*0000*/ 	.byte	0x04, 0x2f
        /*0002*/ 	.short	(.L_1 - .L_0)
	.align		4
.L_0:
        /*0004*/ 	.word	index@(ImageAdd_c)
        /*0008*/ 	.word	0x0000000c


	//----- nvinfo : EIATTR_FRAME_SIZE
	.align		4
.L_1:
        /*000c*/ 	.byte	0x04, 0x11
        /*000e*/ 	.short	(.L_3 - .L_2)
	.align		4
.L_2:
        /*0010*/ 	.word	index@(ImageAdd_c)
        /*0014*/ 	.word	0x00000000


	//----- nvinfo : EIATTR_REGCOUNT
	.align		4
.L_3:
        /*0018*/ 	.byte	0x04, 0x2f
        /*001a*/ 	.short	(.L_5 - .L_4)
	.align		4
.L_4:
        /*001c*/ 	.word	index@(ImageAdd_uc)
        /*0020*/ 	.word	0x0000000c


	//----- nvinfo : EIATTR_FRAME_SIZE
	.align		4
.L_5:
        /*0024*/ 	.byte	0x04, 0x11
        /*0026*/ 	.short	(.L_7 - .L_6)
	.align		4
.L_6:
        /*0028*/ 	.word	index@(ImageAdd_uc)
        /*002c*/ 	.word	0x00000000


	//----- nvinfo : EIATTR_REGCOUNT
	.align		4
.L_7:
        /*0030*/ 	.byte	0x04, 0x2f
        /*0032*/ 	.short	(.L_9 - .L_8)
	.align		4
.L_8:
        /*0034*/ 	.word	index@(ImageAdd_s)
        /*0038*/ 	.word	0x0000000c


	//----- nvinfo : EIATTR_FRAME_SIZE
	.align		4
.L_9:
        /*003c*/ 	.byte	0x04, 0x11
        /*003e*/ 	.short	(.L_11 - .L_10)
	.align		4
.L_10:
        /*0040*/ 	.word	index@(ImageAdd_s)
        /*0044*/ 	.word	0x00000000


	//----- nvinfo : EIATTR_REGCOUNT
	.align		4
.L_11:
        /*0048*/ 	.byte	0x04, 0x2f
        /*004a*/ 	.short	(.L_13 - .L_12)
	.align		4
.L_12:
        /*004c*/ 	.word	index@(ImageAdd_i)
        /*0050*/ 	.word	0x0000000c


	//----- nvinfo : EIATTR_FRAME_SIZE
	.align		4
.L_13:
        /*0054*/ 	.byte	0x04, 0x11
        /*0056*/ 	.short	(.L_15 - .L_14)
	.align		4
.L_14:
        /*0058*/ 	.word	index@(ImageAdd_i)
        /*005c*/ 	.word	0x00000000


	//----- nvinfo : EIATTR_REGCOUNT
	.align		4
.L_15:
        /*0060*/ 	.byte	0x04, 0x2f
        /*0062*/ 	.short	(.L_17 - .L_16)
	.align		4
.L_16:
        /*0064*/ 	.word	index@(ImageAdd_ui)
        /*0068*/ 	.word	0x0000000c


	//----- nvinfo : EIATTR_FRAME_SIZE
	.align		4
.L_17:
        /*006c*/ 	.byte	0x04, 0x11
        /*006e*/ 	.short	(.L_19 - .L_18)
	.align		4
.L_18:
        /*0070*/ 	.word	index@(ImageAdd_ui)
        /*0074*/ 	.word	0x00000000


	//----- nvinfo : EIATTR_REGCOUNT
	.align		4
.L_19:
        /*0078*/ 	.byte	0x04, 0x2f
        /*007a*/ 	.short	(.L_21 - .L_20)
	.align		4
.L_20:
        /*007c*/ 	.word	index@(ImageAdd_f)
        /*0080*/ 	.word	0x0000000c


	//----- nvinfo : EIATTR_FRAME_SIZE
	.align		4
.L_21:
        /*0084*/ 	.byte	0x04, 0x11
        /*0086*/ 	.short	(.L_23 - .L_22)
	.align		4
.L_22:
        /*0088*/ 	.word	index@(ImageAdd_f)
        /*008c*/ 	.word	0x00000000


	//----- nvinfo : EIATTR_REGCOUNT
	.align		4
.L_23:
        /*0090*/ 	.byte	0x04, 0x2f
        /*0092*/ 	.short	(.L_25 - .L_24)
	.align		4
.L_24:
        /*0094*/ 	.word	index@(ImageAdd_d)
        /*0098*/ 	.word	0x0000000e


	//----- nvinfo : EIATTR_FRAME_SIZE
	.align		4
.L_25:
        /*009c*/ 	.byte	0x04, 0x11
        /*009e*/ 	.short	(.L_27 - .L_26)
	.align		4
.L_26:
        /*00a0*/ 	.word	index@(ImageAdd_d)
        /*00a4*/ 	.word	0x00000000


	//----- nvinfo : EIATTR_REGCOUNT
	.align		4
.L_27:
        /*00a8*/ 	.byte	0x04, 0x2f
        /*00aa*/ 	.short	(.L_29 - .L_28)
	.align		4
.L_28:
        /*00ac*/ 	.word	index@(ImageSub_c)
        /*00b0*/ 	.word	0x0000000c


	//----- nvinfo : EIATTR_FRAME_SIZE
	.align		4
.L_29:
        /*00b4*/ 	.byte	0x04, 0x11
        /*00b6*/ 	.short	(.L_31 - .L_30)
	.align		4
.L_30:
        /*00b8*/ 	.word	index@(ImageSub_c)
        /*00bc*/ 	.word	0x00000000


	//----- nvinfo : EIATTR_REGCOUNT
	.align		4
.L_31:
        /*00c0*/ 	.byte	0x04, 0x2f
        /*00c2*/ 	.short	(.L_33 - .L_32)
	.align		4
.L_32:
        /*00c4*/ 	.word	index@(ImageSub_uc)
        /*00c8*/ 	.word	0x0000000c


	//----- nvinfo : EIATTR_FRAME_SIZE
	.align		4
.L_33:
        /*00cc*/ 	.byte	0x04, 0x11
        /*00ce*/ 	.short	(.L_35 - .L_34)
	.align		4
.L_34:
        /*00d0*/ 	.word	index@(ImageSub_uc)
        /*00d4*/ 	.word	0x00000000


	//----- nvinfo : EIATTR_REGCOUNT
	.align		4
.L_35:
        /*00d8*/ 	.byte	0x04, 0x2f
        /*00da*/ 	.short	(.L_37 - .L_36)
	.align		4
.L_36:
        /*00dc*/ 	.word	index@(ImageSub_s)
        /*00e0*/ 	.word	0x0000000e


	//----- nvinfo : EIATTR_FRAME_SIZE
	.align		4
.L_37:
        /*00e4*/ 	.byte	0x04, 0x11
        /*00e6*/ 	.short	(.L_39 - .L_38)
	.align		4
.L_38:
        /*00e8*/ 	.word	index@(ImageSub_s)
        /*00ec*/ 	.word	0x00000000


	//----- nvinfo : EIATTR_REGCOUNT
	.align		4
.L_39:
        /*00f0*/ 	.byte	0x04, 0x2f
        /*00f2*/ 	.short	(.L_41 - .L_40)
	.align		4
.L_40:
        /*00f4*/ 	.word	index@(ImageSub_i)
        /*00f8*/ 	.word	0x0000000c


	//----- nvinfo : EIATTR_FRAME_SIZE
	.align		4
.L_41:
        /*00fc*/ 	.byte	0x04, 0x11
        /*00fe*/ 	.short	(.L_43 - .L_42)
	.align		4
.L_42:
        /*0100*/ 	.word	index@(ImageSub_i)
        /*0104*/ 	.word	0x00000000


	//----- nvinfo : EIATTR_REGCOUNT
	.align		4
.L_43:
        /*0108*/ 	.byte	0x04, 0x2f
        /*010a*/ 	.short	(.L_45 - .L_44)
	.align		4
.L_44:
        /*010c*/ 	.word	index@(ImageSub_ui)
        /*0110*/ 	.word	0x0000000c


	//----- nvinfo : EIATTR_FRAME_SIZE
	.align		4
.L_45:
        /*0114*/ 	.byte	0x04, 0x11
        /*0116*/ 	.short	(.L_47 - .L_46)
	.align		4
.L_46:
        /*0118*/ 	.word	index@(ImageSub_ui)
        /*011c*/ 	.word	0x00000000


	//----- nvinfo : EIATTR_REGCOUNT
	.align		4
.L_47:
        /*0120*/ 	.byte	0x04, 0x2f
        /*0122*/ 	.short	(.L_49 - .L_48)
	.align		4
.L_48:
        /*0124*/ 	.word	index@(ImageSub_f)
        /*0128*/ 	.word	0x0000000c


	//----- nvinfo : EIATTR_FRAME_SIZE
	.align		4
.L_49:
        /*012c*/ 	.byte	0x04, 0x11
        /*012e*/ 	.short	(.L_51 - .L_50)
	.align		4
.L_50:
        /*0130*/ 	.word	index@(ImageSub_f)
        /*0134*/ 	.word	0x00000000


	//----- nvinfo : EIATTR_REGCOUNT
	.align		4
.L_51:
        /*0138*/ 	.byte	0x04, 0x2f
        /*013a*/ 	.short	(.L_53 - .L_52)
	.align		4
.L_52:
        /*013c*/ 	.word	index@(ImageSub_d)
        /*0140*/ 	.word	0x0000000e


	//----- nvinfo : EIATTR_FRAME_SIZE
	.align		4
.L_53:
        /*0144*/ 	.byte	0x04, 0x11
        /*0146*/ 	.short	(.L_55 - .L_54)
	.align		4
.L_54:
        /*0148*/ 	.word	index@(ImageSub_d)
        /*014c*/ 	.word	0x00000000


	//----- nvinfo : EIATTR_REGCOUNT
	.align		4
.L_55:
        /*0150*/ 	.byte	0x04, 0x2f
        /*0152*/ 	.short	(.L_57 - .L_56)
	.align		4
.L_56:
        /*0154*/ 	.word	index@(ImageMult_c)
        /*0158*/ 	.word	0x0000000c


	//----- nvinfo : EIATTR_FRAME_SIZE
	.align		4
.L_57:
        /*015c*/ 	.byte	0x04, 0x11
        /*015e*/ 	.short	(.L_59 - .L_58)
	.align		4
.L_58:
        /*0160*/ 	.word	index@(ImageMult_c)
        /*0164*/ 	.word	0x00000000


	//----- nvinfo : EIATTR_REGCOUNT
	.align		4
.L_59:
        /*0168*/ 	.byte	0x04, 0x2f
        /*016a*/ 	.short	(.L_61 - .L_60)
	.align		4
.L_60:
        /*016c*/ 	.word	index@(ImageMult_uc)
        /*0170*/ 	.word	0x0000000c


	//----- nvinfo : EIATTR_FRAME_SIZE
	.align		4
.L_61:
        /*0174*/ 	.byte	0x04, 0x11
        /*0176*/ 	.short	(.L_63 - .L_62)
	.align		4
.L_62:
        /*0178*/ 	.word	index@(ImageMult_uc)
        /*017c*/ 	.word	0x00000000


	//----- nvinfo : EIATTR_REGCOUNT
	.align		4
.L_63:
        /*0180*/ 	.byte	0x04, 0x2f
        /*0182*/ 	.short	(.L_65 - .L_64)
	.align		4
.L_64:
        /*0184*/ 	.word	index@(ImageMult_s)
        /*0188*/ 	.word	0x0000000e


	//----- nvinfo : EIATTR_FRAME_SIZE
	.align		4
.L_65:
        /*018c*/ 	.byte	0x04, 0x11
        /*018e*/ 	.short	(.L_67 - .L_66)
	.align		4
.L_66:
        /*0190*/ 	.word	index@(ImageMult_s)
        /*0194*/ 	.word	0x00000000


	//----- nvinfo : EIATTR_REGCOUNT
	.align		4
.L_67:
        /*0198*/ 	.byte	0x04, 0x2f
        /*019a*/ 	.short	(.L_69 - .L_68)
	.align		4
.L_68:
        /*019c*/ 	.word	index@(ImageMult_i)
        /*01a0*/ 	.word	0x0000000c


	//----- nvinfo : EIATTR_FRAME_SIZE
	.align		4
.L_69:
        /*01a4*/ 	.byte	0x04, 0x11
        /*01a6*/ 	.short	(.L_71 - .L_70)
	.align		4
.L_70:
        /*01a8*/ 	.word	index@(ImageMult_i)
        /*01ac*/ 	.word	0x00000000


	//----- nvinfo : EIATTR_REGCOUNT
	.align		4
.L_71:
        /*01b0*/ 	.byte	0x04, 0x2f
        /*01b2*/ 	.short	(.L_73 - .L_72)
	.align		4
.L_72:
        /*01b4*/ 	.word	index@(ImageMult_ui)
        /*01b8*/ 	.word	0x0000000c


	//----- nvinfo : EIATTR_FRAME_SIZE
	.align		4
.L_73:
        /*01bc*/ 	.byte	0x04, 0x11
        /*01be*/ 	.short	(.L_75 - .L_74)
	.align		4
.L_74:
        /*01c0*/ 	.word	index@(ImageMult_ui)
        /*01c4*/ 	.word	0x00000000


	//----- nvinfo : EIATTR_REGCOUNT
	.align		4
.L_75:
        /*01c8*/ 	.byte	0x04, 0x2f
        /*01ca*/ 	.short	(.L_77 - .L_76)
	.align		4
.L_76:
        /*01cc*/ 	.word	index@(ImageMult_f)
        /*01d0*/ 	.word	0x0000000c


	//----- nvinfo : EIATTR_FRAME_SIZE
	.align		4
.L_77:
        /*01d4*/ 	.byte	0x04, 0x11
        /*01d6*/ 	.short	(.L_79 - .L_78)
	.align		4
.L_78:
        /*01d8*/ 	.word	index@(ImageMult_f)
        /*01dc*/ 	.word	0x00000000


	//----- nvinfo : EIATTR_REGCOUNT
	.align		4
.L_79:
        /*01e0*/ 	.byte	0x04, 0x2f
        /*01e2*/ 	.short	(.L_81 - .L_80)
	.align		4
.L_80:
        /*01e4*/ 	.word	index@(ImageMult_d)
        /*01e8*/ 	.word	0x0000000e


	//----- nvinfo : EIATTR_FRAME_SIZE
	.align		4
.L_81:
        /*01ec*/ 	.byte	0x04, 0x11
        /*01ee*/ 	.short	(.L_83 - .L_82)
	.align		4
.L_82:
        /*01f0*/ 	.word	index@(ImageMult_d)
        /*01f4*/ 	.word	0x00000000


	//----- nvinfo : EIATTR_REGCOUNT
	.align		4
.L_83:
        /*01f8*/ 	.byte	0x04, 0x2f
        /*01fa*/ 	.short	(.L_85 - .L_84)
	.align		4
.L_84:
        /*01fc*/ 	.word	index@(ImageDiv_c)
        /*0200*/ 	.word	0x0000000d


	//----- nvinfo : EIATTR_FRAME_SIZE
	.align		4
.L_85:
        /*0204*/ 	.byte	0x04, 0x11
        /*0206*/ 	.short	(.L_87 - .L_86)
	.align		4
.L_86:
        /*0208*/ 	.word	index@($__internal_3_$__cuda_sm20_div_s16)
        /*020c*/ 	.word	0x00000000


	//----- nvinfo : EIATTR_FRAME_SIZE
	.align		4
.L_87:
        /*0210*/ 	.byte	0x04, 0x11
        /*0212*/ 	.short	(.L_89 - .L_88)
	.align		4
.L_88:
        /*0214*/ 	.word	index@(ImageDiv_c)
        /*0218*/ 	.word	0x00000000


	//----- nvinfo : EIATTR_REGCOUNT
	.align		4
.L_89:
        /*021c*/ 	.byte	0x04, 0x2f
        /*021e*/ 	.short	(.L_91 - .L_90)
	.align		4
.L_90:
        /*0220*/ 	.word	index@(ImageDiv_uc)
        /*0224*/ 	.word	0x0000000b


	//----- nvinfo : EIATTR_FRAME_SIZE
	.align		4
.L_91:
        /*0228*/ 	.byte	0x04, 0x11
        /*022a*/ 	.short	(.L_93 - .L_92)
	.align		4
.L_92:
        /*022c*/ 	.word	index@($__internal_2_$__cuda_sm20_div_u16)
        /*0230*/ 	.word	0x00000000


	//----- nvinfo : EIATTR_FRAME_SIZE
	.align		4
.L_93:
        /*0234*/ 	.byte	0x04, 0x11
        /*0236*/ 	.short	(.L_95 - .L_94)
	.align		4
.L_94:
        /*0238*/ 	.word	index@(ImageDiv_uc)
        /*023c*/ 	.word	0x00000000


	//----- nvinfo : EIATTR_REGCOUNT
	.align		4
.L_95:
        /*0240*/ 	.byte	0x04, 0x2f
        /*0242*/ 	.short	(.L_97 - .L_96)
	.align		4
.L_96:
        /*0244*/ 	.word	index@(ImageDiv_s)
        /*0248*/ 	.word	0x0000000d


	//----- nvinfo : EIATTR_FRAME_SIZE
	.align		4
.L_97:
        /*024c*/ 	.byte	0x04, 0x11
        /*024e*/ 	.short	(.L_99 - .L_98)
	.align		4
.L_98:
        /*0250*/ 	.word	index@(ImageDiv_s)
        /*0254*/ 	.word	0x00000000


	//----- nvinfo : EIATTR_REGCOUNT
	.align		4
.L_99:
        /*0258*/ 	.byte	0x04, 0x2f
        /*025a*/ 	.short	(.L_101 - .L_100)
	.align		4
.L_100:
        /*025c*/ 	.word	index@(ImageDiv_i)
        /*0260*/ 	.word	0x0000000d


	//----- nvinfo : EIATTR_FRAME_SIZE
	.align		4
.L_101:
        /*0264*/ 	.byte	0x04, 0x11
        /*0266*/ 	.short	(.L_103 - .L_102)
	.align		4
.L_102:
        /*0268*/ 	.word	index@(ImageDiv_i)
        /*026c*/ 	.word	0x00000000


	//----- nvinfo : EIATTR_REGCOUNT
	.align		4
.L_103:
        /*0270*/ 	.byte	0x04, 0x2f
        /*0272*/ 	.short	(.L_105 - .L_104)
	.align		4
.L_104:
        /*0274*/ 	.word	index@(ImageDiv_ui)
        /*0278*/ 	.word	0x0000000e


	//----- nvinfo : EIATTR_FRAME_SIZE
	.align		4
.L_105:
        /*027c*/ 	.byte	0x04, 0x11
        /*027e*/ 	.short	(.L_107 - .L_106)
	.align		4
.L_106:
        /*0280*/ 	.word	index@(ImageDiv_ui)
        /*0284*/ 	.word	0x00000000


	//----- nvinfo : EIATTR_REGCOUNT
	.align		4
.L_107:
        /*0288*/ 	.byte	0x04, 0x2f
        /*028a*/ 	.short	(.L_109 - .L_108)
	.align		4
.L_108:
        /*028c*/ 	.word	index@(ImageDiv_f)
        /*0290*/ 	.word	0x00000010


	//----- nvinfo : EIATTR_FRAME_SIZE
	.align		4
.L_109:
        /*0294*/ 	.byte	0x04, 0x11
        /*0296*/ 	.short	(.L_111 - .L_110)
	.align		4
.L_110:
        /*0298*/ 	.word	index@($__internal_1_$__cuda_sm3x_div_rn_noftz_f32_slowpath)
        /*029c*/ 	.word	0x00000000


	//----- nvinfo : EIATTR_FRAME_SIZE
	.align		4
.L_111:
        /*02a0*/ 	.byte	0x04, 0x11
        /*02a2*/ 	.short	(.L_113 - .L_112)
	.align		4
.L_112:
        /*02a4*/ 	.word	index@(ImageDiv_f)
        /*02a8*/ 	.word	0x00000000


	//----- nvinfo : EIATTR_REGCOUNT
	.align		4
.L_113:
        /*02ac*/ 	.byte	0x04, 0x2f
        /*02ae*/ 	.short	(.L_115 - .L_114)
	.align		4
.L_114:
        /*02b0*/ 	.word	index@(ImageDiv_d)
        /*02b4*/ 	.word	0x00000019


	//----- nvinfo : EIATTR_FRAME_SIZE
	.align		4
.L_115:
        /*02b8*/ 	.byte	0x04, 0x11
        /*02ba*/ 	.short	(.L_117 - .L_116)
	.align		4
.L_116:
        /*02bc*/ 	.word	index@($__internal_0_$__cuda_sm20_div_rn_f64_full)
        /*02c0*/ 	.word	0x00000000


	//----- nvinfo : EIATTR_FRAME_SIZE
	.align		4
.L_117:
        /*02c4*/ 	.byte	0x04, 0x11
        /*02c6*/ 	.short	(.L_119 - .L_118)
	.align		4
.L_118:
        /*02c8*/ 	.word	index@(ImageDiv_d)
        /*02cc*/ 	.word	0x00000000


	//----- nvinfo : EIATTR_MIN_STACK_SIZE
	.align		4
.L_119:
        /*02d0*/ 	.byte	0x04, 0x12
        /*02d2*/ 	.short	(.L_121 - .L_120)
	.align		4
.L_120:
        /*02d4*/ 	.word	index@(ImageDiv_d)
        /*02d8*/ 	.word	0x00000000


	//----- nvinfo : EIATTR_MIN_STACK_SIZE
	.align		4
.L_121:
        /*02dc*/ 	.byte	0x04, 0x12
        /*02de*/ 	.short	(.L_123 - .L_122)
	.align		4
.L_122:
        /*02e0*/ 	.word	index@(ImageDiv_f)
        /*02e4*/ 	.word	0x00000000


	//----- nvinfo : EIATTR_MIN_STACK_SIZE
	.align		4
.L_123:
        /*02e8*/ 	.byte	0x04, 0x12
        /*02ea*/ 	.short	(.L_125 - .L_124)
	.align		4
.L_124:
        /*02ec*/ 	.word	index@(ImageDiv_ui)
        /*02f0*/ 	.word	0x00000000


	//----- nvinfo : EIATTR_MIN_STACK_SIZE
	.align		4
.L_125:
        /*02f4*/ 	.byte	0x04, 0x12
        /*02f6*/ 	.short	(.L_127 - .L_126)
	.align		4
.L_126:
        /*02f8*/ 	.word	index@(ImageDiv_i)
        /*02fc*/ 	.word	0x00000000


	//----- nvinfo : EIATTR_MIN_STACK_SIZE
	.align		4
.L_127:
        /*0300*/ 	.byte	0x04, 0x12
        /*0302*/ 	.short	(.L_129 - .L_128)
	.align		4
.L_128:
        /*0304*/ 	.word	index@(ImageDiv_s)
        /*0308*/ 	.word	0x00000000


	//----- nvinfo : EIATTR_MIN_STACK_SIZE
	.align		4
.L_129:
        /*030c*/ 	.byte	0x04, 0x12
        /*030e*/ 	.short	(.L_131 - .L_130)
	.align		4
.L_130:
        /*0310*/ 	.word	index@(ImageDiv_uc)
        /*0314*/ 	.word	0x00000000


	//----- nvinfo : EIATTR_MIN_STACK_SIZE
	.align		4
.L_131:
        /*0318*/ 	.byte	0x04, 0x12
        /*031a*/ 	.short	(.L_133 - .L_132)
	.align		4
.L_132:
        /*031c*/ 	.word	index@(ImageDiv_c)
        /*0320*/ 	.word	0x00000000


	//----- nvinfo : EIATTR_MIN_STACK_SIZE
	.align		4
.L_133:
        /*0324*/ 	.byte	0x04, 0x12
        /*0326*/ 	.short	(.L_135 - .L_134)
	.align		4
.L_134:
        /*0328*/ 	.word	index@(ImageMult_d)
        /*032c*/ 	.word	0x00000000


	//----- nvinfo : EIATTR_MIN_STACK_SIZE
	.align		4
.L_135:
        /*0330*/ 	.byte	0x04, 0x12
        /*0332*/ 	.short	(.L_137 - .L_136)
	.align		4
.L_136:
        /*0334*/ 	.word	index@(ImageMult_f)
        /*0338*/ 	.word	0x00000000


	//----- nvinfo : EIATTR_MIN_STACK_SIZE
	.align		4
.L_137:
        /*033c*/ 	.byte	0x04, 0x12
        /*033e*/ 	.short	(.L_139 - .L_138)
	.align		4
.L_138:
        /*0340*/ 	.word	index@(ImageMult_ui)
        /*0344*/ 	.word	0x00000000


	//----- nvinfo : EIATTR_MIN_STACK_SIZE
	.align		4
.L_139:
        /*0348*/ 	.byte	0x04, 0x12
        /*034a*/ 	.short	(.L_141 - .L_140)
	.align		4
.L_140:
        /*034c*/ 	.word	index@(ImageMult_i)
        /*0350*/ 	.word	0x00000000


	//----- nvinfo : EIATTR_MIN_STACK_SIZE
	.align		4
.L_141:
        /*0354*/ 	.byte	0x04, 0x12
        /*0356*/ 	.short	(.L_143 - .L_142)
	.align		4
.L_142:
        /*0358*/ 	.word	index@(ImageMult_s)
        /*035c*/ 	.word	0x00000000


	//----- nvinfo : EIATTR_MIN_STACK_SIZE
	.align		4
.L_143:
        /*0360*/ 	.byte	0x04, 0x12
        /*0362*/ 	.short	(.L_145 - .L_144)
	.align		4
.L_144:
        /*0364*/ 	.word	index@(ImageMult_uc)
        /*0368*/ 	.word	0x00000000


	//----- nvinfo : EIATTR_MIN_STACK_SIZE
	.align		4
.L_145:
        /*036c*/ 	.byte	0x04, 0x12
        /*036e*/ 	.short	(.L_147 - .L_146)
	.align		4
.L_146:
        /*0370*/ 	.word	index@(ImageMult_c)
        /*0374*/ 	.word	0x00000000


	//----- nvinfo : EIATTR_MIN_STACK_SIZE
	.align		4
.L_147:
        /*0378*/ 	.byte	0x04, 0x12
        /*037a*/ 	.short	(.L_149 - .L_148)
	.align		4
.L_148:
        /*037c*/ 	.word	index@(ImageSub_d)
        /*0380*/ 	.word	0x00000000


	//----- nvinfo : EIATTR_MIN_STACK_SIZE
	.align		4
.L_149:
        /*0384*/ 	.byte	0x04, 0x12
        /*0386*/ 	.short	(.L_151 - .L_150)
	.align		4
.L_150:
        /*0388*/ 	.word	index@(ImageSub_f)
        /*038c*/ 	.word	0x00000000


	//----- nvinfo : EIATTR_MIN_STACK_SIZE
	.align		4
.L_151:
        /*0390*/ 	.byte	0x04, 0x12
        /*0392*/ 	.short	(.L_153 - .L_152)
	.align		4
.L_152:
        /*0394*/ 	.word	index@(ImageSub_ui)
        /*0398*/ 	.word	0x00000000


	//----- nvinfo : EIATTR_MIN_STACK_SIZE
	.align		4
.L_153:
        /*039c*/ 	.byte	0x04, 0x12
        /*039e*/ 	.short	(.L_155 - .L_154)
	.align		4
.L_154:
        /*03a0*/ 	.word	index@(ImageSub_i)
        /*03a4*/ 	.word	0x00000000


	//----- nvinfo : EIATTR_MIN_STACK_SIZE
	.align		4
.L_155:
        /*03a8*/ 	.byte	0x04, 0x12
        /*03aa*/ 	.short	(.L_157 - .L_156)
	.align		4
.L_156:
        /*03ac*/ 	.word	index@(ImageSub_s)
        /*03b0*/ 	.word	0x00000000


	//----- nvinfo : EIATTR_MIN_STACK_SIZE
	.align		4
.L_157:
        /*03b4*/ 	.byte	0x04, 0x12
        /*03b6*/ 	.short	(.L_159 - .L_158)
	.align		4
.L_158:
        /*03b8*/ 	.word	index@(ImageSub_uc)
        /*03bc*/ 	.word	0x00000000


	//----- nvinfo : EIATTR_MIN_STACK_SIZE
	.align		4
.L_159:
        /*03c0*/ 	.byte	0x04, 0x12
        /*03c2*/ 	.short	(.L_161 - .L_160)
	.align		4
.L_160:
        /*03c4*/ 	.word	index@(ImageSub_c)
        /*03c8*/ 	.word	0x00000000


	//----- nvinfo : EIATTR_MIN_STACK_SIZE
	.align		4
.L_161:
        /*03cc*/ 	.byte	0x04, 0x12
        /*03ce*/ 	.short	(.L_163 - .L_162)
	.align		4
.L_162:
        /*03d0*/ 	.word	index@(ImageAdd_d)
        /*03d4*/ 	.word	0x00000000


	//----- nvinfo : EIATTR_MIN_STACK_SIZE
	.align		4
.L_163:
        /*03d8*/ 	.byte	0x04, 0x12
        /*03da*/ 	.short	(.L_165 - .L_164)
	.align		4
.L_164:
        /*03dc*/ 	.word	index@(ImageAdd_f)
        /*03e0*/ 	.word	0x00000000


	//----- nvinfo : EIATTR_MIN_STACK_SIZE
	.align		4
.L_165:
        /*03e4*/ 	.byte	0x04, 0x12
        /*03e6*/ 	.short	(.L_167 - .L_166)
	.align		4
.L_166:
        /*03e8*/ 	.word	index@(ImageAdd_ui)
        /*03ec*/ 	.word	0x00000000


	//----- nvinfo : EIATTR_MIN_STACK_SIZE
	.align		4
.L_167:
        /*03f0*/ 	.byte	0x04, 0x12
        /*03f2*/ 	.short	(.L_169 - .L_168)
	.align		4
.L_168:
        /*03f4*/ 	.word	index@(ImageAdd_i)
        /*03f8*/ 	.word	0x00000000


	//----- nvinfo : EIATTR_MIN_STACK_SIZE
	.align		4
.L_169:
        /*03fc*/ 	.byte	0x04, 0x12
        /*03fe*/ 	.short	(.L_171 - .L_170)
	.align		4
.L_170:
        /*0400*/ 	.word	index@(ImageAdd_s)
        /*0404*/ 	.word	0x00000000


	//----- nvinfo : EIATTR_MIN_STACK_SIZE
	.align		4
.L_171:
        /*0408*/ 	.byte	0x04, 0x12
        /*040a*/ 	.short	(.L_173 - .L_172)
	.align		4
.L_172:
        /*040c*/ 	.word	index@(ImageAdd_uc)
        /*0410*/ 	.word	0x00000000


	//----- nvinfo : EIATTR_MIN_STACK_SIZE
	.align		4
.L_173:
        /*0414*/ 	.byte	0x04, 0x12
        /*0416*/ 	.short	(.L_175 - .L_174)
	.align		4
.L_174:
        /*0418*/ 	.word	index@(ImageAdd_c)
        /*041c*/ 	.word	0x00000000
.L_175:


//--------------------- .nv.compat                --------------------------
	.section	.nv.compat,"",@"SHT_CUDA_COMPAT_INFO"
	.align	4
        /*0000*/ 	.byte	0x02, 0x09, 0x00, 0x00, 0x02, 0x02, 0x01, 0x00, 0x02, 0x05, 0x05, 0x00, 0x03, 0x07, 0x01, 0x01
        /*0010*/ 	.byte	0x02, 0x03, 0x00, 0x00, 0x02, 0x06, 0x01, 0x00, 0x04, 0x0b, 0x08, 0x00, 0x01, 0x00, 0x00, 0x00
        /*0020*/ 	.byte	0x00, 0x00, 0x00, 0x00


//--------------------- .nv.info.ImageDiv_d       --------------------------
	.section	.nv.info.ImageDiv_d,"",@"SHT_CUDA_INFO"
	.sectionflags	@""
	.align	4


	//----- nvinfo : EIATTR_CUDA_API_VERSION
	.align		4
        /*0000*/ 	.byte	0x04, 0x37
        /*0002*/ 	.short	(.L_177 - .L_176)
.L_176:
        /*0004*/ 	.word	0x00000082


	//----- nvinfo : EIATTR_KPARAM_INFO
	.align		4
.L_177:
        /*0008*/ 	.byte	0x04, 0x17
        /*000a*/ 	.short	(.L_179 - .L_178)
.L_178:
        /*000c*/ 	.word	0x00000000
        /*0010*/ 	.short	0x0004
        /*0012*/ 	.short	0x0020
        /*0014*/ 	.byte	0x00, 0xf0, 0x11, 0x00


	//----- nvinfo : EIATTR_KPARAM_INFO
	.align		4
.L_179:
        /*0018*/ 	.byte	0x04, 0x17
        /*001a*/ 	.short	(.L_181 - .L_180)
.L_180:
        /*001c*/ 	.word	0x00000000
        /*0020*/ 	.short	0x0003
        /*0022*/ 	.short	0x0018
        /*0024*/ 	.byte	0x00, 0xf5, 0x21, 0x00


	//----- nvinfo : EIATTR_KPARAM_INFO
	.align		4
.L_181:
        /*0028*/ 	.byte	0x04, 0x17
        /*002a*/ 	.short	(.L_183 - .L_182)
.L_182:
        /*002c*/ 	.word	0x00000000
        /*0030*/ 	.short	0x0002
        /*0032*/ 	.short	0x0010
        /*0034*/ 	.byte	0x00, 0xf5, 0x21, 0x00


	//----- nvinfo : EIATTR_KPARAM_INFO
	.align		4
.L_183:
        /*0038*/ 	.byte	0x04, 0x17
        /*003a*/ 	.short	(.L_185 - .L_184)
.L_184:
        /*003c*/ 	.word	0x00000000
        /*0040*/ 	.short	0x0001
        /*0042*/ 	.short	0x0008
        /*0044*/ 	.byte	0x00, 0xf5, 0x21, 0x00


	//----- nvinfo : EIATTR_KPARAM_INFO
	.align		4
.L_185:
        /*0048*/ 	.byte	0x04, 0x17
        /*004a*/ 	.short	(.L_187 - .L_186)
.L_186:
        /*004c*/ 	.word	0x00000000
        /*0050*/ 	.short	0x0000
        /*0052*/ 	.short	0x0000
        /*0054*/ 	.byte	0x00, 0xf0, 0x21, 0x00


	//----- nvinfo : EIATTR_SPARSE_MMA_MASK
	.align		4
.L_187:
        /*0058*/ 	.byte	0x03, 0x50
        /*005a*/ 	.short	0x0000


	//----- nvinfo : EIATTR_MAXREG_COUNT
	.align		4
        /*005c*/ 	.byte	0x03, 0x1b
        /*005e*/ 	.short	0x00ff


	//----- nvinfo : EIATTR_MERCURY_ISA_VERSION
	.align		4
        /*0060*/ 	.byte	0x03, 0x5f
        /*0062*/ 	.short	0x0101


	//----- nvinfo : EIATTR_VRC_CTA_INIT_COUNT
	.align		4
        /*0064*/ 	.byte	0x02, 0x4a
	.zero		1
	.zero		1


	//----- nvinfo : EIATTR_EXIT_INSTR_OFFSETS
	.align		4
        /*0068*/ 	.byte	0x04, 0x1c
        /*006a*/ 	.short	(.L_189 - .L_188)


	//   ....[0]....
.L_188:
        /*006c*/ 	.word	0x000000c0


	//   ....[1]....
        /*0070*/ 	.word	0x00000100


	//   ....[2]....
        /*0074*/ 	.word	0x000002d0


	//----- nvinfo : EIATTR_CRS_STACK_SIZE
	.align		4
.L_189:
        /*0078*/ 	.byte	0x04, 0x1e
        /*007a*/ 	.short	(.L_191 - .L_190)
.L_190:
        /*007c*/ 	.word	0x00000000


	//----- nvinfo : EIATTR_CBANK_PARAM_SIZE
	.align		4
.L_191:
        /*0080*/ 	.byte	0x03, 0x19
        /*0082*/ 	.short	0x0024


	//----- nvinfo : EIATTR_PARAM_CBANK
	.align		4
        /*0084*/ 	.byte	0x04, 0x0a
        /*0086*/ 	.short	(.L_193 - .L_192)
	.align		4
.L_192:
        /*0088*/ 	.word	index@(.nv.constant0.ImageDiv_d)
        /*008c*/ 	.short	0x0380
        /*008e*/ 	.short	0x0024


	//----- nvinfo : EIATTR_SW_WAR
	.align		4
.L_193:
        /*0090*/ 	.byte	0x04, 0x36
        /*0092*/ 	.short	(.L_195 - .L_194)
.L_194:
        /*0094*/ 	.word	0x00000008
.L_195:


//--------------------- .nv.info.ImageDiv_f       --------------------------
	.section	.nv.info.ImageDiv_f,"",@"SHT_CUDA_INFO"
	.sectionflags	@""
	.align	4


	//----- nvinfo : EIATTR_CUDA_API_VERSION
	.align		4
        /*0000*/ 	.byte	0x04, 0x37
        /*0002*/ 	.short	(.L_197 - .L_196)
.L_196:
        /*0004*/ 	.word	0x00000082


	//----- nvinfo : EIATTR_KPARAM_INFO
	.align		4
.L_197:
        /*0008*/ 	.byte	0x04, 0x17
        /*000a*/ 	.short	(.L_199 - .L_198)
.L_198:
        /*000c*/ 	.word	0x00000000
        /*0010*/ 	.short	0x0004
        /*0012*/ 	.short	0x0020
        /*0014*/ 	.byte	0x00, 0xf0, 0x11, 0x00


	//----- nvinfo : EIATTR_KPARAM_INFO
	.align		4
.L_199:
        /*0018*/ 	.byte	0x04, 0x17
        /*001a*/ 	.short	(.L_201 - .L_200)
.L_200:
        /*001c*/ 	.word	0x00000000
        /*0020*/ 	.short	0x0003
        /*0022*/ 	.short	0x0018
        /*0024*/ 	.byte	0x00, 0xf5, 0x21, 0x00


	//----- nvinfo : EIATTR_KPARAM_INFO
	.align		4
.L_201:
        /*0028*/ 	.byte	0x04, 0x17
        /*002a*/ 	.short	(.L_203 - .L_202)
.L_202:
        /*002c*/ 	.word	0x00000000
        /*0030*/ 	.short	0x0002
        /*0032*/ 	.short	0x0010
        /*0034*/ 	.byte	0x00, 0xf5, 0x21, 0x00


	//----- nvinfo : EIATTR_KPARAM_INFO
	.align		4
.L_203:
        /*0038*/ 	.byte	0x04, 0x17
        /*003a*/ 	.short	(.L_205 - .L_204)
.L_204:
        /*003c*/ 	.word	0x00000000
        /*0040*/ 	.short	0x0001
        /*0042*/ 	.short	0x0008
        /*0044*/ 	.byte	0x00, 0xf5, 0x21, 0x00


	//----- nvinfo : EIATTR_KPARAM_INFO
	.align		4
.L_205:
        /*0048*/ 	.byte	0x04, 0x17
        /*004a*/ 	.short	(.L_207 - .L_206)
.L_206:
        /*004c*/ 	.word	0x00000000
        /*0050*/ 	.short	0x0000
        /*0052*/ 	.short	0x0000
        /*0054*/ 	.byte	0x00, 0xf0, 0x21, 0x00


	//----- nvinfo : EIATTR_SPARSE_MMA_MASK
	.align		4
.L_207:
        /*0058*/ 	.byte	0x03, 0x50
        /*005a*/ 	.short	0x0000


	//----- nvinfo : EIATTR_MAXREG_COUNT
	.align		4
        /*005c*/ 	.byte	0x03, 0x1b
        /*005e*/ 	.short	0x00ff


	//----- nvinfo : EIATTR_MERCURY_ISA_VERSION
	.align		4
        /*0060*/ 	.byte	0x03, 0x5f
        /*0062*/ 	.short	0x0101


	//----- nvinfo : EIATTR_VRC_CTA_INIT_COUNT
	.align		4
        /*0064*/ 	.byte	0x02, 0x4a
	.zero		1
	.zero		1


	//----- nvinfo : EIATTR_EXIT_INSTR_OFFSETS
	.align		4
        /*0068*/ 	.byte	0x04, 0x1c
        /*006a*/ 	.short	(.L_209 - .L_208)


	//   ....[0]....
.L_208:
        /*006c*/ 	.word	0x000000c0


	//   ....[1]....
        /*0070*/ 	.word	0x00000100


	//   ....[2]....
        /*0074*/ 	.word	0x00000280


	//----- nvinfo : EIATTR_CRS_STACK_SIZE
	.align		4
.L_209:
        /*0078*/ 	.byte	0x04, 0x1e
        /*007a*/ 	.short	(.L_211 - .L_210)
.L_210:
        /*007c*/ 	.word	0x00000000


	//----- nvinfo : EIATTR_CBANK_PARAM_SIZE
	.align		4
.L_211:
        /*0080*/ 	.byte	0x03, 0x19
        /*0082*/ 	.short	0x0024


	//----- nvinfo : EIATTR_PARAM_CBANK
	.align		4
        /*0084*/ 	.byte	0x04, 0x0a
        /*0086*/ 	.short	(.L_213 - .L_212)
	.align		4
.L_212:
        /*0088*/ 	.word	index@(.nv.constant0.ImageDiv_f)
        /*008c*/ 	.short	0x0380
        /*008e*/ 	.short	0x0024


	//----- nvinfo : EIATTR_SW_WAR
	.align		4
.L_213:
        /*0090*/ 	.byte	0x04, 0x36
        /*0092*/ 	.short	(.L_215 - .L_214)
.L_214:
        /*0094*/ 	.word	0x00000008
.L_215:


//--------------------- .nv.info.ImageDiv_ui      --------------------------
	.section	.nv.info.ImageDiv_ui,"",@"SHT_CUDA_INFO"
	.sectionflags	@""
	.align	4


	//----- nvinfo : EIATTR_CUDA_API_VERSION
	.align		4
        /*0000*/ 	.byte	0x04, 0x37
        /*0002*/ 	.short	(.L_217 - .L_216)
.L_216:
        /*0004*/ 	.word	0x00000082


	//----- nvinfo : EIATTR_KPARAM_INFO
	.align		4
.L_217:
        /*0008*/ 	.byte	0x04, 0x17
        /*000a*/ 	.short	(.L_219 - .L_218)
.L_218:
        /*000c*/ 	.word	0x00000000
        /*0010*/ 	.short	0x0004
        /*0012*/ 	.short	0x0020
        /*0014*/ 	.byte	0x00, 0xf0, 0x11, 0x00


	//----- nvinfo : EIATTR_KPARAM_INFO
	.align		4
.L_219:
        /*0018*/ 	.byte	0x04, 0x17
        /*001a*/ 	.short	(.L_221 - .L_220)
.L_220:
        /*001c*/ 	.word	0x00000000
        /*0020*/ 	.short	0x0003
        /*0022*/ 	.short	0x0018
        /*0024*/ 	.byte	0x00, 0xf5, 0x21, 0x00


	//----- nvinfo : EIATTR_KPARAM_INFO
	.align		4
.L_221:
        /*0028*/ 	.byte	0x04, 0x17
        /*002a*/ 	.short	(.L_223 - .L_222)
.L_222:
        /*002c*/ 	.word	0x00000000
        /*0030*/ 	.short	0x0002
        /*0032*/ 	.short	0x0010
        /*0034*/ 	.byte	0x00, 0xf5, 0x21, 0x00


	//----- nvinfo : EIATTR_KPARAM_INFO
	.align		4
.L_223:
        /*0038*/ 	.byte	0x04, 0x17
        /*003a*/ 	.short	(.L_225 - .L_224)
.L_224:
        /*003c*/ 	.word	0x00000000
        /*0040*/ 	.short	0x0001
        /*0042*/ 	.short	0x0008
        /*0044*/ 	.byte	0x00, 0xf5, 0x21, 0x00


	//----- nvinfo : EIATTR_KPARAM_INFO
	.align		4
.L_225:
        /*0048*/ 	.byte	0x04, 0x17
        /*004a*/ 	.short	(.L_227 - .L_226)
.L_226:
        /*004c*/ 	.word	0x00000000
        /*0050*/ 	.short	0x0000
        /*0052*/ 	.short	0x0000
        /*0054*/ 	.byte	0x00, 0xf0, 0x21, 0x00


	//----- nvinfo : EIATTR_SPARSE_MMA_MASK
	.align		4
.L_227:
        /*0058*/ 	.byte	0x03, 0x50
        /*005a*/ 	.short	0x0000


	//----- nvinfo : EIATTR_MAXREG_COUNT
	.align		4
        /*005c*/ 	.byte	0x03, 0x1b
        /*005e*/ 	.short	0x00ff


	//----- nvinfo : EIATTR_MERCURY_ISA_VERSION
	.align		4
        /*0060*/ 	.byte	0x03, 0x5f
        /*0062*/ 	.short	0x0101


	//----- nvinfo : EIATTR_VRC_CTA_INIT_COUNT
	.align		4
        /*0064*/ 	.byte	0x02, 0x4a
	.zero		1
	.zero		1


	//----- nvinfo : EIATTR_EXIT_INSTR_OFFSETS
	.align		4
        /*0068*/ 	.byte	0x04, 0x1c
        /*006a*/ 	.short	(.L_229 - .L_228)


	//   ....[0]....
.L_228:
        /*006c*/ 	.word	0x000000c0


	//   ....[1]....
        /*0070*/ 	.word	0x00000100


	//   ....[2]....
        /*0074*/ 	.word	0x000002d0


	//----- nvinfo : EIATTR_CBANK_PARAM_SIZE
	.align		4
.L_229:
        /*0078*/ 	.byte	0x03, 0x19
        /*007a*/ 	.short	0x0024


	//----- nvinfo : EIATTR_PARAM_CBANK
	.align		4
        /*007c*/ 	.byte	0x04, 0x0a
        /*007e*/ 	.short	(.L_231 - .L_230)
	.align		4
.L_230:
        /*0080*/ 	.word	index@(.nv.constant0.ImageDiv_ui)
        /*0084*/ 	.short	0x0380
        /*0086*/ 	.short	0x0024


	//----- nvinfo : EIATTR_SW_WAR
	.align		4
.L_231:
        /*0088*/ 	.byte	0x04, 0x36
        /*008a*/ 	.short	(.L_233 - .L_232)
.L_232:
        /*008c*/ 	.word	0x00000008
.L_233:


//--------------------- .nv.info.ImageDiv_i       --------------------------
	.section	.nv.info.ImageDiv_i,"",@"SHT_CUDA_INFO"
	.sectionflags	@""
	.align	4


	//----- nvinfo : EIATTR_CUDA_API_VERSION
	.align		4
        /*0000*/ 	.byte	0x04, 0x37
        /*0002*/ 	.short	(.L_235 - .L_234)
.L_234:
        /*0004*/ 	.word	0x00000082


	//----- nvinfo : EIATTR_KPARAM_INFO
	.align		4
.L_235:
        /*0008*/ 	.byte	0x04, 0x17
        /*000a*/ 	.short	(.L_237 - .L_236)
.L_236:
        /*000c*/ 	.word	0x00000000
        /*0010*/ 	.short	0x0004
        /*0012*/ 	.short	0x0020
        /*0014*/ 	.byte	0x00, 0xf0, 0x11, 0x00


	//----- nvinfo : EIATTR_KPARAM_INFO
	.align		4
.L_237:
        /*0018*/ 	.byte	0x04, 0x17
        /*001a*/ 	.short	(.L_239 - .L_238)
.L_238:
        /*001c*/ 	.word	0x00000000
        /*0020*/ 	.short	0x0003
        /*0022*/ 	.short	0x0018
        /*0024*/ 	.byte	0x00, 0xf5, 0x21, 0x00


	//----- nvinfo : EIATTR_KPARAM_INFO
	.align		4
.L_239:
        /*0028*/ 	.byte	0x04, 0x17
        /*002a*/ 	.short	(.L_241 - .L_240)
.L_240:
        /*002c*/ 	.word	0x00000000
        /*0030*/ 	.short	0x0002
        /*0032*/ 	.short	0x0010
        /*0034*/ 	.byte	0x00, 0xf5, 0x21, 0x00


	//----- nvinfo : EIATTR_KPARAM_INFO
	.align		4
.L_241:
        /*0038*/ 	.byte	0x04, 0x17
        /*003a*/ 	.short	(.L_243 - .L_242)
.L_242:
        /*003c*/ 	.word	0x00000000
        /*0040*/ 	.short	0x0001
        /*0042*/ 	.short	0x0008
        /*0044*/ 	.byte	0x00, 0xf5, 0x21, 0x00


	//----- nvinfo : EIATTR_KPARAM_INFO
	.align		4
.L_243:
        /*0048*/ 	.byte	0x04, 0x17
        /*004a*/ 	.short	(.L_245 - .L_244)
.L_244:
        /*004c*/ 	.word	0x00000000
        /*0050*/ 	.short	0x0000
        /*0052*/ 	.short	0x0000
        /*0054*/ 	.byte	0x00, 0xf0, 0x21, 0x00


	//----- nvinfo : EIATTR_SPARSE_MMA_MASK
	.align		4
.L_245:
        /*0058*/ 	.byte	0x03, 0x50
        /*005a*/ 	.short	0x0000


	//----- nvinfo : EIATTR_MAXREG_COUNT
	.align		4
        /*005c*/ 	.byte	0x03, 0x1b
        /*005e*/ 	.short	0x00ff


	//----- nvinfo : EIATTR_MERCURY_ISA_VERSION
	.align		4
        /*0060*/ 	.byte	0x03, 0x5f
        /*0062*/ 	.short	0x0101


	//----- nvinfo : EIATTR_VRC_CTA_INIT_COUNT
	.align		4
        /*0064*/ 	.byte	0x02, 0x4a
	.zero		1
	.zero		1


	//----- nvinfo : EIATTR_EXIT_INSTR_OFFSETS
	.align		4
        /*0068*/ 	.byte	0x04, 0x1c
        /*006a*/ 	.short	(.L_247 - .L_246)


	//   ....[0]....
.L_246:
        /*006c*/ 	.word	0x000000c0


	//   ....[1]....
        /*0070*/ 	.word	0x00000100


	//   ....[2]....
        /*0074*/ 	.word	0x00000330


	//----- nvinfo : EIATTR_CBANK_PARAM_SIZE
	.align		4
.L_247:
        /*0078*/ 	.byte	0x03, 0x19
        /*007a*/ 	.short	0x0024


	//----- nvinfo : EIATTR_PARAM_CBANK
	.align		4
        /*007c*/ 	.byte	0x04, 0x0a
        /*007e*/ 	.short	(.L_249 - .L_248)
	.align		4
.L_248:
        /*0080*/ 	.word	index@(.nv.constant0.ImageDiv_i)
        /*0084*/ 	.short	0x0380
        /*0086*/ 	.short	0x0024


	//----- nvinfo : EIATTR_SW_WAR
	.align		4
.L_249:
        /*0088*/ 	.byte	0x04, 0x36
        /*008a*/ 	.short	(.L_251 - .L_250)
.L_250:
        /*008c*/ 	.word	0x00000008
.L_251:


//--------------------- .nv.info.ImageDiv_s       --------------------------
	.section	.nv.info.ImageDiv_s,"",@"SHT_CUDA_INFO"
	.sectionflags	@""
	.align	4


	//----- nvinfo : EIATTR_CUDA_API_VERSION
	.align		4
        /*0000*/ 	.byte	0x04, 0x37
        /*0002*/ 	.short	(.L_253 - .L_252)
.L_252:
        /*0004*/ 	.word	0x00000082


	//----- nvinfo : EIATTR_KPARAM_INFO
	.align		4
.L_253:
        /*0008*/ 	.byte	0x04, 0x17
        /*000a*/ 	.short	(.L_255 - .L_254)
.L_254:
        /*000c*/ 	.word	0x00000000
        /*0010*/ 	.short	0x0004
        /*0012*/ 	.short	0x0020
        /*0014*/ 	.byte	0x00, 0xf0, 0x11, 0x00


	//----- nvinfo : EIATTR_KPARAM_INFO
	.align		4
.L_255:
        /*0018*/ 	.byte	0x04, 0x17
        /*001a*/ 	.short	(.L_257 - .L_256)
.L_256:
        /*001c*/ 	.word	0x00000000
        /*0020*/ 	.short	0x0003
        /*0022*/ 	.short	0x0018
        /*0024*/ 	.byte	0x00, 0xf5, 0x21, 0x00


	//----- nvinfo : EIATTR_KPARAM_INFO
	.align		4
.L_257:
        /*0028*/ 	.byte	0x04, 0x17
        /*002a*/ 	.short	(.L_259 - .L_258)
.L_258:
        /*002c*/ 	.word	0x00000000
        /*0030*/ 	.short	0x0002
        /*0032*/ 	.short	0x0010
        /*0034*/ 	.byte	0x00, 0xf5, 0x21, 0x00


	//----- nvinfo : EIATTR_KPARAM_INFO
	.align		4
.L_259:
        /*0038*/ 	.byte	0x04, 0x17
        /*003a*/ 	.short	(.L_261 - .L_260)
.L_260:
        /*003c*/ 	.word	0x00000000
        /*0040*/ 	.short	0x0001
        /*0042*/ 	.short	0x0008
        /*0044*/ 	.byte	0x00, 0xf5, 0x21, 0x00


	//----- nvinfo : EIATTR_KPARAM_INFO
	.align		4
.L_261:
        /*0048*/ 	.byte	0x04, 0x17
        /*004a*/ 	.short	(.L_263 - .L_262)
.L_262:
        /*004c*/ 	.word	0x00000000
        /*0050*/ 	.short	0x0000
        /*0052*/ 	.short	0x0000
        /*0054*/ 	.byte	0x00, 0xf0, 0x21, 0x00


	//----- nvinfo : EIATTR_SPARSE_MMA_MASK
	.align		4
.L_263:
        /*0058*/ 	.byte	0x03, 0x50
        /*005a*/ 	.short	0x0000


	//----- nvinfo : EIATTR_MAXREG_COUNT
	.align		4
        /*005c*/ 	.byte	0x03, 0x1b
        /*005e*/ 	.short	0x00ff


	//----- nvinfo : EIATTR_MERCURY_ISA_VERSION
	.align		4
        /*0060*/ 	.byte	0x03, 0x5f
        /*0062*/ 	.short	0x0101


	//----- nvinfo : EIATTR_VRC_CTA_INIT_COUNT
	.align		4
        /*0064*/ 	.byte	0x02, 0x4a
	.zero		1
	.zero		1


	//----- nvinfo : EIATTR_EXIT_INSTR_OFFSETS
	.align		4
        /*0068*/ 	.byte	0x04, 0x1c
        /*006a*/ 	.short	(.L_265 - .L_264)


	//   ....[0]....
.L_264:
        /*006c*/ 	.word	0x000000c0


	//   ....[1]....
        /*0070*/ 	.word	0x00000100


	//   ....[2]....
        /*0074*/ 	.word	0x00000330


	//----- nvinfo : EIATTR_CBANK_PARAM_SIZE
	.align		4
.L_265:
        /*0078*/ 	.byte	0x03, 0x19
        /*007a*/ 	.short	0x0024


	//----- nvinfo : EIATTR_PARAM_CBANK
	.align		4
        /*007c*/ 	.byte	0x04, 0x0a
        /*007e*/ 	.short	(.L_267 - .L_266)
	.align		4
.L_266:
        /*0080*/ 	.word	index@(.nv.constant0.ImageDiv_s)
        /*0084*/ 	.short	0x0380
        /*0086*/ 	.short	0x0024


	//----- nvinfo : EIATTR_SW_WAR
	.align		4
.L_267:
        /*0088*/ 	.byte	0x04, 0x36
        /*008a*/ 	.short	(.L_269 - .L_268)
.L_268:
        /*008c*/ 	.word	0x00000008
.L_269:


//--------------------- .nv.info.ImageDiv_uc      --------------------------
	.section	.nv.info.ImageDiv_uc,"",@"SHT_CUDA_INFO"
	.sectionflags	@""
	.align	4


	//----- nvinfo : EIATTR_CUDA_API_VERSION
	.align		4
        /*0000*/ 	.byte	0x04, 0x37
        /*0002*/ 	.short	(.L_271 - .L_270)
.L_270:
        /*0004*/ 	.word	0x00000082


	//----- nvinfo : EIATTR_KPARAM_INFO
	.align		4
.L_271:
        /*0008*/ 	.byte	0x04, 0x17
        /*000a*/ 	.short	(.L_273 - .L_272)
.L_272:
        /*000c*/ 	.word	0x00000000
        /*0010*/ 	.short	0x0004
        /*0012*/ 	.short	0x0020
        /*0014*/ 	.byte	0x00, 0xf0, 0x11, 0x00


	//----- nvinfo : EIATTR_KPARAM_INFO
	.align		4
.L_273:
        /*0018*/ 	.byte	0x04, 0x17
        /*001a*/ 	.short	(.L_275 - .L_274)
.L_274:
        /*001c*/ 	.word	0x00000000
        /*0020*/ 	.short	0x0003
        /*0022*/ 	.short	0x0018
        /*0024*/ 	.byte	0x00, 0xf5, 0x21, 0x00


	//----- nvinfo : EIATTR_KPARAM_INFO
	.align		4
.L_275:
        /*0028*/ 	.byte	0x04, 0x17
        /*002a*/ 	.short	(.L_277 - .L_276)
.L_276:
        /*002c*/ 	.word	0x00000000
        /*0030*/ 	.short	0x0002
        /*0032*/ 	.short	0x0010
        /*0034*/ 	.byte	0x00, 0xf5, 0x21, 0x00


	//----- nvinfo : EIATTR_KPARAM_INFO
	.align		4
.L_277:
        /*0038*/ 	.byte	0x04, 0x17
        /*003a*/ 	.short	(.L_279 - .L_278)
.L_278:
        /*003c*/ 	.word	0x00000000
        /*0040*/ 	.short	0x0001
        /*0042*/ 	.short	0x0008
        /*0044*/ 	.byte	0x00, 0xf5, 0x21, 0x00


	//----- nvinfo : EIATTR_KPARAM_INFO
	.align		4
.L_279:
        /*0048*/ 	.byte	0x04, 0x17
        /*004a*/ 	.short	(.L_281 - .L_280)
.L_280:
        /*004c*/ 	.word	0x00000000
        /*0050*/ 	.short	0x0000
        /*0052*/ 	.short	0x0000
        /*0054*/ 	.byte	0x00, 0xf0, 0x21, 0x00


	//----- nvinfo : EIATTR_SPARSE_MMA_MASK
	.align		4
.L_281:
        /*0058*/ 	.byte	0x03, 0x50
        /*005a*/ 	.short	0x0000


	//----- nvinfo : EIATTR_MAXREG_COUNT
	.align		4
        /*005c*/ 	.byte	0x03, 0x1b
        /*005e*/ 	.short	0x00ff


	//----- nvinfo : EIATTR_MERCURY_ISA_VERSION
	.align		4
        /*0060*/ 	.byte	0x03, 0x5f
        /*0062*/ 	.short	0x0101


	//----- nvinfo : EIATTR_VRC_CTA_INIT_COUNT
	.align		4
        /*0064*/ 	.byte	0x02, 0x4a
	.zero		1
	.zero		1


	//----- nvinfo : EIATTR_EXIT_INSTR_OFFSETS
	.align		4
        /*0068*/ 	.byte	0x04, 0x1c
        /*006a*/ 	.short	(.L_283 - .L_282)


	//   ....[0]....
.L_282:
        /*006c*/ 	.word	0x000000c0


	//   ....[1]....
        /*0070*/ 	.word	0x00000100


	//   ....[2]....
        /*0074*/ 	.word	0x00000200


	//----- nvinfo : EIATTR_CRS_STACK_SIZE
	.align		4
.L_283:
        /*0078*/ 	.byte	0x04, 0x1e
        /*007a*/ 	.short	(.L_285 - .L_284)
.L_284:
        /*007c*/ 	.word	0x00000000


	//----- nvinfo : EIATTR_CBANK_PARAM_SIZE
	.align		4
.L_285:
        /*0080*/ 	.byte	0x03, 0x19
        /*0082*/ 	.short	0x0024


	//----- nvinfo : EIATTR_PARAM_CBANK
	.align		4
        /*0084*/ 	.byte	0x04, 0x0a
        /*0086*/ 	.short	(.L_287 - .L_286)
	.align		4
.L_286:
        /*0088*/ 	.word	index@(.nv.constant0.ImageDiv_uc)
        /*008c*/ 	.short	0x0380
        /*008e*/ 	.short	0x0024


	//----- nvinfo : EIATTR_SW_WAR
	.align		4
.L_287:
        /*0090*/ 	.byte	0x04, 0x36
        /*0092*/ 	.short	(.L_289 - .L_288)
.L_288:
        /*0094*/ 	.word	0x00000008
.L_289:


//--------------------- .nv.info.ImageDiv_c       --------------------------
	.section	.nv.info.ImageDiv_c,"",@"SHT_CUDA_INFO"
	.sectionflags	@""
	.align	4


	//----- nvinfo : EIATTR_CUDA_API_VERSION
	.align		4
        /*0000*/ 	.byte	0x04, 0x37
        /*0002*/ 	.short	(.L_291 - .L_290)
.L_290:
        /*0004*/ 	.word	0x00000082


	//----- nvinfo : EIATTR_KPARAM_INFO
	.align		4
.L_291:
        /*0008*/ 	.byte	0x04, 0x17
        /*000a*/ 	.short	(.L_293 - .L_292)
.L_292:
        /*000c*/ 	.word	0x00000000
        /*0010*/ 	.short	0x0004
        /*0012*/ 	.short	0x0020
        /*0014*/ 	.byte	0x00, 0xf0, 0x11, 0x00


	//----- nvinfo : EIATTR_KPARAM_INFO
	.align		4
.L_293:
        /*0018*/ 	.byte	0x04, 0x17
        /*001a*/ 	.short	(.L_295 - .L_294)
.L_294:
        /*001c*/ 	.word	0x00000000
        /*0020*/ 	.short	0x0003
        /*0022*/ 	.short	0x0018
        /*0024*/ 	.byte	0x00, 0xf5, 0x21, 0x00


	//----- nvinfo : EIATTR_KPARAM_INFO
	.align		4
.L_295:
        /*0028*/ 	.byte	0x04, 0x17
        /*002a*/ 	.short	(.L_297 - .L_296)
.L_296:
        /*002c*/ 	.word	0x00000000
        /*0030*/ 	.short	0x0002
        /*0032*/ 	.short	0x0010
        /*0034*/ 	.byte	0x00, 0xf5, 0x21, 0x00


	//----- nvinfo : EIATTR_KPARAM_INFO
	.align		4
.L_297:
        /*0038*/ 	.byte	0x04, 0x17
        /*003a*/ 	.short	(.L_299 - .L_298)
.L_298:
        /*003c*/ 	.word	0x00000000
        /*0040*/ 	.short	0x0001
        /*0042*/ 	.short	0x0008
        /*0044*/ 	.byte	0x00, 0xf5, 0x21, 0x00


	//----- nvinfo : EIATTR_KPARAM_INFO
	.align		4
.L_299:
        /*0048*/ 	.byte	0x04, 0x17
        /*004a*/ 	.short	(.L_301 - .L_300)
.L_300:
        /*004c*/ 	.word	0x00000000
        /*0050*/ 	.short	0x0000
        /*0052*/ 	.short	0x0000
        /*0054*/ 	.byte	0x00, 0xf0, 0x21, 0x00


	//----- nvinfo : EIATTR_SPARSE_MMA_MASK
	.align		4
.L_301:
        /*0058*/ 	.byte	0x03, 0x50
        /*005a*/ 	.short	0x0000


	//----- nvinfo : EIATTR_MAXREG_COUNT
	.align		4
        /*005c*/ 	.byte	0x03, 0x1b
        /*005e*/ 	.short	0x00ff


	//----- nvinfo : EIATTR_MERCURY_ISA_VERSION
	.align		4
        /*0060*/ 	.byte	0x03, 0x5f
        /*0062*/ 	.short	0x0101


	//----- nvinfo : EIATTR_VRC_CTA_INIT_COUNT
	.align		4
        /*0064*/ 	.byte	0x02, 0x4a
	.zero		1
	.zero		1


	//----- nvinfo : EIATTR_EXIT_INSTR_OFFSETS
	.align		4
        /*0068*/ 	.byte	0x04, 0x1c
        /*006a*/ 	.short	(.L_303 - .L_302)


	//   ....[0]....
.L_302:
        /*006c*/ 	.word	0x000000c0


	//   ....[1]....
        /*0070*/ 	.word	0x00000100


	//   ....[2]....
        /*0074*/ 	.word	0x00000200


	//----- nvinfo : EIATTR_CRS_STACK_SIZE
	.align		4
.L_303:
        /*0078*/ 	.byte	0x04, 0x1e
        /*007a*/ 	.short	(.L_305 - .L_304)
.L_304:
        /*007c*/ 	.word	0x00000000


	//----- nvinfo : EIATTR_CBANK_PARAM_SIZE
	.align		4
.L_305:
        /*0080*/ 	.byte	0x03, 0x19
        /*0082*/ 	.short	0x0024


	//----- nvinfo : EIATTR_PARAM_CBANK
	.align		4
        /*0084*/ 	.byte	0x04, 0x0a
        /*0086*/ 	.short	(.L_307 - .L_306)
	.align		4
.L_306:
        /*0088*/ 	.word	index@(.nv.constant0.ImageDiv_c)
        /*008c*/ 	.short	0x0380
        /*008e*/ 	.short	0x0024


	//----- nvinfo : EIATTR_SW_WAR
	.align		4
.L_307:
        /*0090*/ 	.byte	0x04, 0x36
        /*0092*/ 	.short	(.L_309 - .L_308)
.L_308:
        /*0094*/ 	.word	0x00000008
.L_309:


//--------------------- .nv.info.ImageMult_d      --------------------------
	.section	.nv.info.ImageMult_d,"",@"SHT_CUDA_INFO"
	.sectionflags	@""
	.align	4


	//----- nvinfo : EIATTR_CUDA_API_VERSION
	.align		4
        /*0000*/ 	.byte	0x04, 0x37
        /*0002*/ 	.short	(.L_311 - .L_310)
.L_310:
        /*0004*/ 	.word	0x00000082


	//----- nvinfo : EIATTR_KPARAM_INFO
	.align		4
.L_311:
        /*0008*/ 	.byte	0x04, 0x17
        /*000a*/ 	.short	(.L_313 - .L_312)
.L_312:
        /*000c*/ 	.word	0x00000000
        /*0010*/ 	.short	0x0004
        /*0012*/ 	.short	0x0020
        /*0014*/ 	.byte	0x00, 0xf0, 0x11, 0x00


	//----- nvinfo : EIATTR_KPARAM_INFO
	.align		4
.L_313:
        /*0018*/ 	.byte	0x04, 0x17
        /*001a*/ 	.short	(.L_315 - .L_314)
.L_314:
        /*001c*/ 	.word	0x00000000
        /*0020*/ 	.short	0x0003
        /*0022*/ 	.short	0x0018
        /*0024*/ 	.byte	0x00, 0xf5, 0x21, 0x00


	//----- nvinfo : EIATTR_KPARAM_INFO
	.align		4
.L_315:
        /*0028*/ 	.byte	0x04, 0x17
        /*002a*/ 	.short	(.L_317 - .L_316)
.L_316:
        /*002c*/ 	.word	0x00000000
        /*0030*/ 	.short	0x0002
        /*0032*/ 	.short	0x0010
        /*0034*/ 	.byte	0x00, 0xf5, 0x21, 0x00


	//----- nvinfo : EIATTR_KPARAM_INFO
	.align		4
.L_317:
        /*0038*/ 	.byte	0x04, 0x17
        /*003a*/ 	.short	(.L_319 - .L_318)
.L_318:
        /*003c*/ 	.word	0x00000000
        /*0040*/ 	.short	0x0001
        /*0042*/ 	.short	0x0008
        /*0044*/ 	.byte	0x00, 0xf5, 0x21, 0x00


	//----- nvinfo : EIATTR_KPARAM_INFO
	.align		4
.L_319:
        /*0048*/ 	.byte	0x04, 0x17
        /*004a*/ 	.short	(.L_321 - .L_320)
.L_320:
        /*004c*/ 	.word	0x00000000
        /*0050*/ 	.short	0x0000
        /*0052*/ 	.short	0x0000
        /*0054*/ 	.byte	0x00, 0xf0, 0x21, 0x00


	//----- nvinfo : EIATTR_SPARSE_MMA_MASK
	.align		4
.L_321:
        /*0058*/ 	.byte	0x03, 0x50
        /*005a*/ 	.short	0x0000


	//----- nvinfo : EIATTR_MAXREG_COUNT
	.align		4
        /*005c*/ 	.byte	0x03, 0x1b
        /*005e*/ 	.short	0x00ff


	//----- nvinfo : EIATTR_MERCURY_ISA_VERSION
	.align		4
        /*0060*/ 	.byte	0x03, 0x5f
        /*0062*/ 	.short	0x0101


	//----- nvinfo : EIATTR_VRC_CTA_INIT_COUNT
	.align		4
        /*0064*/ 	.byte	0x02, 0x4a
	.zero		1
	.zero		1


	//----- nvinfo : EIATTR_EXIT_INSTR_OFFSETS
	.align		4
        /*0068*/ 	.byte	0x04, 0x1c
        /*006a*/ 	.short	(.L_323 - .L_322)


	//   ....[0]....
.L_322:
        /*006c*/ 	.word	0x000000c0


	//   ....[1]....
        /*0070*/ 	.word	0x00000100


	//   ....[2]....
        /*0074*/ 	.word	0x000001c0


	//----- nvinfo : EIATTR_CBANK_PARAM_SIZE
	.align		4
.L_323:
        /*0078*/ 	.byte	0x03, 0x19
        /*007a*/ 	.short	0x0024


	//----- nvinfo : EIATTR_PARAM_CBANK
	.align		4
        /*007c*/ 	.byte	0x04, 0x0a
        /*007e*/ 	.short	(.L_325 - .L_324)
	.align		4
.L_324:
        /*0080*/ 	.word	index@(.nv.constant0.ImageMult_d)
        /*0084*/ 	.short	0x0380
        /*0086*/ 	.short	0x0024


	//----- nvinfo : EIATTR_SW_WAR
	.align		4
.L_325:
        /*0088*/ 	.byte	0x04, 0x36
        /*008a*/ 	.short	(.L_327 - .L_326)
.L_326:
        /*008c*/ 	.word	0x00000008
.L_327:


//--------------------- .nv.info.ImageMult_f      --------------------------
	.section	.nv.info.ImageMult_f,"",@"SHT_CUDA_INFO"
	.sectionflags	@""
	.align	4


	//----- nvinfo : EIATTR_CUDA_API_VERSION
	.align		4
        /*0000*/ 	.byte	0x04, 0x37
        /*0002*/ 	.short	(.L_329 - .L_328)
.L_328:
        /*0004*/ 	.word	0x00000082


	//----- nvinfo : EIATTR_KPARAM_INFO
	.align		4
.L_329:
        /*0008*/ 	.byte	0x04, 0x17
        /*000a*/ 	.short	(.L_331 - .L_330)
.L_330:
        /*000c*/ 	.word	0x00000000
        /*0010*/ 	.short	0x0004
        /*0012*/ 	.short	0x0020
        /*0014*/ 	.byte	0x00, 0xf0, 0x11, 0x00


	//----- nvinfo : EIATTR_KPARAM_INFO
	.align		4
.L_331:
        /*0018*/ 	.byte	0x04, 0x17
        /*001a*/ 	.short	(.L_333 - .L_332)
.L_332:
        /*001c*/ 	.word	0x00000000
        /*0020*/ 	.short	0x0003
        /*0022*/ 	.short	0x0018
        /*0024*/ 	.byte	0x00, 0xf5, 0x21, 0x00


	//----- nvinfo : EIATTR_KPARAM_INFO
	.align		4
.L_333:
        /*0028*/ 	.byte	0x04, 0x17
        /*002a*/ 	.short	(.L_335 - .L_334)
.L_334:
        /*002c*/ 	.word	0x00000000
        /*0030*/ 	.short	0x0002
        /*0032*/ 	.short	0x0010
        /*0034*/ 	.byte	0x00, 0xf5, 0x21, 0x00


	//----- nvinfo : EIATTR_KPARAM_INFO
	.align		4
.L_335:
        /*0038*/ 	.byte	0x04, 0x17
        /*003a*/ 	.short	(.L_337 - .L_336)
.L_336:
        /*003c*/ 	.word	0x00000000
        /*0040*/ 	.short	0x0001
        /*0042*/ 	.short	0x0008
        /*0044*/ 	.byte	0x00, 0xf5, 0x21, 0x00


	//----- nvinfo : EIATTR_KPARAM_INFO
	.align		4
.L_337:
        /*0048*/ 	.byte	0x04, 0x17
        /*004a*/ 	.short	(.L_339 - .L_338)
.L_338:
        /*004c*/ 	.word	0x00000000
        /*0050*/ 	.short	0x0000
        /*0052*/ 	.short	0x0000
        /*0054*/ 	.byte	0x00, 0xf0, 0x21, 0x00


	//----- nvinfo : EIATTR_SPARSE_MMA_MASK
	.align		4
.L_339:
        /*0058*/ 	.byte	0x03, 0x50
        /*005a*/ 	.short	0x0000


	//----- nvinfo : EIATTR_MAXREG_COUNT
	.align		4
        /*005c*/ 	.byte	0x03, 0x1b
        /*005e*/ 	.short	0x00ff


	//----- nvinfo : EIATTR_MERCURY_ISA_VERSION
	.align		4
        /*0060*/ 	.byte	0x03, 0x5f
        /*0062*/ 	.short	0x0101


	//----- nvinfo : EIATTR_VRC_CTA_INIT_COUNT
	.align		4
        /*0064*/ 	.byte	0x02, 0x4a
	.zero		1
	.zero		1


	//----- nvinfo : EIATTR_EXIT_INSTR_OFFSETS
	.align		4
        /*0068*/ 	.byte	0x04, 0x1c
        /*006a*/ 	.short	(.L_341 - .L_340)


	//   ....[0]....
.L_340:
        /*006c*/ 	.word	0x000000c0


	//   ....[1]....
        /*0070*/ 	.word	0x00000100


	//   ....[2]....
        /*0074*/ 	.word	0x000001c0


	//----- nvinfo : EIATTR_CBANK_PARAM_SIZE
	.align		4
.L_341:
        /*0078*/ 	.byte	0x03, 0x19
        /*007a*/ 	.short	0x0024


	//----- nvinfo : EIATTR_PARAM_CBANK
	.align		4
        /*007c*/ 	.byte	0x04, 0x0a
        /*007e*/ 	.short	(.L_343 - .L_342)
	.align		4
.L_342:
        /*0080*/ 	.word	index@(.nv.constant0.ImageMult_f)
        /*0084*/ 	.short	0x0380
        /*0086*/ 	.short	0x0024


	//----- nvinfo : EIATTR_SW_WAR
	.align		4
.L_343:
        /*0088*/ 	.byte	0x04, 0x36
        /*008a*/ 	.short	(.L_345 - .L_344)
.L_344:
        /*008c*/ 	.word	0x00000008
.L_345:


//--------------------- .nv.info.ImageMult_ui     --------------------------
	.section	.nv.info.ImageMult_ui,"",@"SHT_CUDA_INFO"
	.sectionflags	@""
	.align	4


	//----- nvinfo : EIATTR_CUDA_API_VERSION
	.align		4
        /*0000*/ 	.byte	0x04, 0x37
        /*0002*/ 	.short	(.L_347 - .L_346)
.L_346:
        /*0004*/ 	.word	0x00000082


	//----- nvinfo : EIATTR_KPARAM_INFO
	.align		4
.L_347:
        /*0008*/ 	.byte	0x04, 0x17
        /*000a*/ 	.short	(.L_349 - .L_348)
.L_348:
        /*000c*/ 	.word	0x00000000
        /*0010*/ 	.short	0x0004
        /*0012*/ 	.short	0x0020
        /*0014*/ 	.byte	0x00, 0xf0, 0x11, 0x00


	//----- nvinfo : EIATTR_KPARAM_INFO
	.align		4
.L_349:
        /*0018*/ 	.byte	0x04, 0x17
        /*001a*/ 	.short	(.L_351 - .L_350)
.L_350:
        /*001c*/ 	.word	0x00000000
        /*0020*/ 	.short	0x0003
        /*0022*/ 	.short	0x0018
        /*0024*/ 	.byte	0x00, 0xf5, 0x21, 0x00


	//----- nvinfo : EIATTR_KPARAM_INFO
	.align		4
.L_351:
        /*0028*/ 	.byte	0x04, 0x17
        /*002a*/ 	.short	(.L_353 - .L_352)
.L_352:
        /*002c*/ 	.word	0x00000000
        /*0030*/ 	.short	0x0002
        /*0032*/ 	.short	0x0010
        /*0034*/ 	.byte	0x00, 0xf5, 0x21, 0x00


	//----- nvinfo : EIATTR_KPARAM_INFO
	.align		4
.L_353:
        /*0038*/ 	.byte	0x04, 0x17
        /*003a*/ 	.short	(.L_355 - .L_354)
.L_354:
        /*003c*/ 	.word	0x00000000
        /*0040*/ 	.short	0x0001
        /*0042*/ 	.short	0x0008
        /*0044*/ 	.byte	0x00, 0xf5, 0x21, 0x00


	//----- nvinfo : EIATTR_KPARAM_INFO
	.align		4
.L_355:
        /*0048*/ 	.byte	0x04, 0x17
        /*004a*/ 	.short	(.L_357 - .L_356)
.L_356:
        /*004c*/ 	.word	0x00000000
        /*0050*/ 	.short	0x0000
        /*0052*/ 	.short	0x0000
        /*0054*/ 	.byte	0x00, 0xf0, 0x21, 0x00


	//----- nvinfo : EIATTR_SPARSE_MMA_MASK
	.align		4
.L_357:
        /*0058*/ 	.byte	0x03, 0x50
        /*005a*/ 	.short	0x0000


	//----- nvinfo : EIATTR_MAXREG_COUNT
	.align		4
        /*005c*/ 	.byte	0x03, 0x1b
        /*005e*/ 	.short	0x00ff


	//----- nvinfo : EIATTR_MERCURY_ISA_VERSION
	.align		4
        /*0060*/ 	.byte	0x03, 0x5f
        /*0062*/ 	.short	0x0101


	//----- nvinfo : EIATTR_VRC_CTA_INIT_COUNT
	.align		4
        /*0064*/ 	.byte	0x02, 0x4a
	.zero		1
	.zero		1


	//----- nvinfo : EIATTR_EXIT_INSTR_OFFSETS
	.align		4
        /*0068*/ 	.byte	0x04, 0x1c
        /*006a*/ 	.short	(.L_359 - .L_358)


	//   ....[0]....
.L_358:
        /*006c*/ 	.word	0x000000c0


	//   ....[1]....
        /*0070*/ 	.word	0x00000100


	//   ....[2]....
        /*0074*/ 	.word	0x000001c0


	//----- nvinfo : EIATTR_CBANK_PARAM_SIZE
	.align		4
.L_359:
        /*0078*/ 	.byte	0x03, 0x19
        /*007a*/ 	.short	0x0024


	//----- nvinfo : EIATTR_PARAM_CBANK
	.align		4
        /*007c*/ 	.byte	0x04, 0x0a
        /*007e*/ 	.short	(.L_361 - .L_360)
	.align		4
.L_360:
        /*0080*/ 	.word	index@(.nv.constant0.ImageMult_ui)
        /*0084*/ 	.short	0x0380
        /*0086*/ 	.short	0x0024


	//----- nvinfo : EIATTR_SW_WAR
	.align		4
.L_361:
        /*0088*/ 	.byte	0x04, 0x36
        /*008a*/ 	.short	(.L_363 - .L_362)
.L_362:
        /*008c*/ 	.word	0x00000008
.L_363:


//--------------------- .nv.info.ImageMult_i      --------------------------
	.section	.nv.info.ImageMult_i,"",@"SHT_CUDA_INFO"
	.sectionflags	@""
	.align	4


	//----- nvinfo : EIATTR_CUDA_API_VERSION
	.align		4
        /*0000*/ 	.byte	0x04, 0x37
        /*0002*/ 	.short	(.L_365 - .L_364)
.L_364:
        /*0004*/ 	.word	0x00000082


	//----- nvinfo : EIATTR_KPARAM_INFO
	.align		4
.L_365:
        /*0008*/ 	.byte	0x04, 0x17
        /*000a*/ 	.short	(.L_367 - .L_366)
.L_366:
        /*000c*/ 	.word	0x00000000
        /*0010*/ 	.short	0x0004
        /*0012*/ 	.short	0x0020
        /*0014*/ 	.byte	0x00, 0xf0, 0x11, 0x00


	//----- nvinfo : EIATTR_KPARAM_INFO
	.align		4
.L_367:
        /*0018*/ 	.byte	0x04, 0x17
        /*001a*/ 	.short	(.L_369 - .L_368)
.L_368:
        /*001c*/ 	.word	0x00000000
        /*0020*/ 	.short	0x0003
        /*0022*/ 	.short	0x0018
        /*0024*/ 	.byte	0x00, 0xf5, 0x21, 0x00


	//----- nvinfo : EIATTR_KPARAM_INFO
	.align		4
.L_369:
        /*0028*/ 	.byte	0x04, 0x17
        /*002a*/ 	.short	(.L_371 - .L_370)
.L_370:
        /*002c*/ 	.word	0x00000000
        /*0030*/ 	.short	0x0002
        /*0032*/ 	.short	0x0010
        /*0034*/ 	.byte	0x00, 0xf5, 0x21, 0x00


	//----- nvinfo : EIATTR_KPARAM_INFO
	.align		4
.L_371:
        /*0038*/ 	.byte	0x04, 0x17
        /*003a*/ 	.short	(.L_373 - .L_372)
.L_372:
        /*003c*/ 	.word	0x00000000
        /*0040*/ 	.short	0x0001
        /*0042*/ 	.short	0x0008
        /*0044*/ 	.byte	0x00, 0xf5, 0x21, 0x00


	//----- nvinfo : EIATTR_KPARAM_INFO
	.align		4
.L_373:
        /*0048*/ 	.byte	0x04, 0x17
        /*004a*/ 	.short	(.L_375 - .L_374)
.L_374:
        /*004c*/ 	.word	0x00000000
        /*0050*/ 	.short	0x0000
        /*0052*/ 	.short	0x0000
        /*0054*/ 	.byte	0x00, 0xf0, 0x21, 0x00


	//----- nvinfo : EIATTR_SPARSE_MMA_MASK
	.align		4
.L_375:
        /*0058*/ 	.byte	0x03, 0x50
        /*005a*/ 	.short	0x0000


	//----- nvinfo : EIATTR_MAXREG_COUNT
	.align		4
        /*005c*/ 	.byte	0x03, 0x1b
        /*005e*/ 	.short	0x00ff


	//----- nvinfo : EIATTR_MERCURY_ISA_VERSION
	.align		4
        /*0060*/ 	.byte	0x03, 0x5f
        /*0062*/ 	.short	0x0101


	//----- nvinfo : EIATTR_VRC_CTA_INIT_COUNT
	.align		4
        /*0064*/ 	.byte	0x02, 0x4a
	.zero		1
	.zero		1


	//----- nvinfo : EIATTR_EXIT_INSTR_OFFSETS
	.align		4
        /*0068*/ 	.byte	0x04, 0x1c
        /*006a*/ 	.short	(.L_377 - .L_376)


	//   ....[0]....
.L_376:
        /*006c*/ 	.word	0x000000c0


	//   ....[1]....
        /*0070*/ 	.word	0x00000100


	//   ....[2]....
        /*0074*/ 	.word	0x000001c0


	//----- nvinfo : EIATTR_CBANK_PARAM_SIZE
	.align		4
.L_377:
        /*0078*/ 	.byte	0x03, 0x19
        /*007a*/ 	.short	0x0024


	//----- nvinfo : EIATTR_PARAM_CBANK
	.align		4
        /*007c*/ 	.byte	0x04, 0x0a
        /*007e*/ 	.short	(.L_379 - .L_378)
	.align		4
.L_378:
        /*0080*/ 	.word	index@(.nv.constant0.ImageMult_i)
        /*0084*/ 	.short	0x0380
        /*0086*/ 	.short	0x0024


	//----- nvinfo : EIATTR_SW_WAR
	.align		4
.L_379:
        /*0088*/ 	.byte	0x04, 0x36
        /*008a*/ 	.short	(.L_381 - .L_380)
.L_380:
        /*008c*/ 	.word	0x00000008
.L_381:


//--------------------- .nv.info.ImageMult_s      --------------------------
	.section	.nv.info.ImageMult_s,"",@"SHT_CUDA_INFO"
	.sectionflags	@""
	.align	4


	//----- nvinfo : EIATTR_CUDA_API_VERSION
	.align		4
        /*0000*/ 	.byte	0x04, 0x37
        /*0002*/ 	.short	(.L_383 - .L_382)
.L_382:
        /*0004*/ 	.word	0x00000082


	//----- nvinfo : EIATTR_KPARAM_INFO
	.align		4
.L_383:
        /*0008*/ 	.byte	0x04, 0x17
        /*000a*/ 	.short	(.L_385 - .L_384)
.L_384:
        /*000c*/ 	.word	0x00000000
        /*0010*/ 	.short	0x0004
        /*0012*/ 	.short	0x0020
        /*0014*/ 	.byte	0x00, 0xf0, 0x11, 0x00


	//----- nvinfo : EIATTR_KPARAM_INFO
	.align		4
.L_385:
        /*0018*/ 	.byte	0x04, 0x17
        /*001a*/ 	.short	(.L_387 - .L_386)
.L_386:
        /*001c*/ 	.word	0x00000000
        /*0020*/ 	.short	0x0003
        /*0022*/ 	.short	0x0018
        /*0024*/ 	.byte	0x00, 0xf5, 0x21, 0x00


	//----- nvinfo : EIATTR_KPARAM_INFO
	.align		4
.L_387:
        /*0028*/ 	.byte	0x04, 0x17
        /*002a*/ 	.short	(.L_389 - .L_388)
.L_388:
        /*002c*/ 	.word	0x00000000
        /*0030*/ 	.short	0x0002
        /*0032*/ 	.short	0x0010
        /*0034*/ 	.byte	0x00, 0xf5, 0x21, 0x00


	//----- nvinfo : EIATTR_KPARAM_INFO
	.align		4
.L_389:
        /*0038*/ 	.byte	0x04, 0x17
        /*003a*/ 	.short	(.L_391 - .L_390)
.L_390:
        /*003c*/ 	.word	0x00000000
        /*0040*/ 	.short	0x0001
        /*0042*/ 	.short	0x0008
        /*0044*/ 	.byte	0x00, 0xf5, 0x21, 0x00


	//----- nvinfo : EIATTR_KPARAM_INFO
	.align		4
.L_391:
        /*0048*/ 	.byte	0x04, 0x17
        /*004a*/ 	.short	(.L_393 - .L_392)
.L_392:
        /*004c*/ 	.word	0x00000000
        /*0050*/ 	.short	0x0000
        /*0052*/ 	.short	0x0000
        /*0054*/ 	.byte	0x00, 0xf0, 0x21, 0x00


	//----- nvinfo : EIATTR_SPARSE_MMA_MASK
	.align		4
.L_393:
        /*0058*/ 	.byte	0x03, 0x50
        /*005a*/ 	.short	0x0000


	//----- nvinfo : EIATTR_MAXREG_COUNT
	.align		4
        /*005c*/ 	.byte	0x03, 0x1b
        /*005e*/ 	.short	0x00ff


	//----- nvinfo : EIATTR_MERCURY_ISA_VERSION
	.align		4
        /*0060*/ 	.byte	0x03, 0x5f
        /*0062*/ 	.short	0x0101


	//----- nvinfo : EIATTR_VRC_CTA_INIT_COUNT
	.align		4
        /*0064*/ 	.byte	0x02, 0x4a
	.zero		1
	.zero		1


	//----- nvinfo : EIATTR_EXIT_INSTR_OFFSETS
	.align		4
        /*0068*/ 	.byte	0x04, 0x1c
        /*006a*/ 	.short	(.L_395 - .L_394)


	//   ....[0]....
.L_394:
        /*006c*/ 	.word	0x000000c0


	//   ....[1]....
        /*0070*/ 	.word	0x00000100


	//   ....[2]....
        /*0074*/ 	.word	0x000001e0


	//----- nvinfo : EIATTR_CBANK_PARAM_SIZE
	.align		4
.L_395:
        /*0078*/ 	.byte	0x03, 0x19
        /*007a*/ 	.short	0x0024


	//----- nvinfo : EIATTR_PARAM_CBANK
	.align		4
        /*007c*/ 	.byte	0x04, 0x0a
        /*007e*/ 	.short	(.L_397 - .L_396)
	.align		4
.L_396:
        /*0080*/ 	.word	index@(.nv.constant0.ImageMult_s)
        /*0084*/ 	.short	0x0380
        /*0086*/ 	.short	0x0024


	//----- nvinfo : EIATTR_SW_WAR
	.align		4
.L_397:
        /*0088*/ 	.byte	0x04, 0x36
        /*008a*/ 	.short	(.L_399 - .L_398)
.L_398:
        /*008c*/ 	.word	0x00000008
.L_399:


//--------------------- .nv.info.ImageMult_uc     --------------------------
	.section	.nv.info.ImageMult_uc,"",@"SHT_CUDA_INFO"
	.sectionflags	@""
	.align	4


	//----- nvinfo : EIATTR_CUDA_API_VERSION
	.align		4
        /*0000*/ 	.byte	0x04, 0x37
        /*0002*/ 	.short	(.L_401 - .L_400)
.L_400:
        /*0004*/ 	.word	0x00000082


	//----- nvinfo : EIATTR_KPARAM_INFO
	.align		4
.L_401:
        /*0008*/ 	.byte	0x04, 0x17
        /*000a*/ 	.short	(.L_403 - .L_402)
.L_402:
        /*000c*/ 	.word	0x00000000
        /*0010*/ 	.short	0x0004
        /*0012*/ 	.short	0x0020
        /*0014*/ 	.byte	0x00, 0xf0, 0x11, 0x00


	//----- nvinfo : EIATTR_KPARAM_INFO
	.align		4
.L_403:
        /*0018*/ 	.byte	0x04, 0x17
        /*001a*/ 	.short	(.L_405 - .L_404)
.L_404:
        /*001c*/ 	.word	0x00000000
        /*0020*/ 	.short	0x0003
        /*0022*/ 	.short	0x0018
        /*0024*/ 	.byte	0x00, 0xf5, 0x21, 0x00


	//----- nvinfo : EIATTR_KPARAM_INFO
	.align		4
.L_405:
        /*0028*/ 	.byte	0x04, 0x17
        /*002a*/ 	.short	(.L_407 - .L_406)
.L_406:
        /*002c*/ 	.word	0x00000000
        /*0030*/ 	.short	0x0002
        /*0032*/ 	.short	0x0010
        /*0034*/ 	.byte	0x00, 0xf5, 0x21, 0x00


	//----- nvinfo : EIATTR_KPARAM_INFO
	.align		4
.L_407:
        /*0038*/ 	.byte	0x04, 0x17
        /*003a*/ 	.short	(.L_409 - .L_408)
.L_408:
        /*003c*/ 	.word	0x00000000
        /*0040*/ 	.short	0x0001
        /*0042*/ 	.short	0x0008
        /*0044*/ 	.byte	0x00, 0xf5, 0x21, 0x00


	//----- nvinfo : EIATTR_KPARAM_INFO
	.align		4
.L_409:
        /*0048*/ 	.byte	0x04, 0x17
        /*004a*/ 	.short	(.L_411 - .L_410)
.L_410:
        /*004c*/ 	.word	0x00000000
        /*0050*/ 	.short	0x0000
        /*0052*/ 	.short	0x0000
        /*0054*/ 	.byte	0x00, 0xf0, 0x21, 0x00


	//----- nvinfo : EIATTR_SPARSE_MMA_MASK
	.align		4
.L_411:
        /*0058*/ 	.byte	0x03, 0x50
        /*005a*/ 	.short	0x0000


	//----- nvinfo : EIATTR_MAXREG_COUNT
	.align		4
        /*005c*/ 	.byte	0x03, 0x1b
        /*005e*/ 	.short	0x00ff


	//----- nvinfo : EIATTR_MERCURY_ISA_VERSION
	.align		4
        /*0060*/ 	.byte	0x03, 0x5f
        /*0062*/ 	.short	0x0101


	//----- nvinfo : EIATTR_VRC_CTA_INIT_COUNT
	.align		4
        /*0064*/ 	.byte	0x02, 0x4a
	.zero		1
	.zero		1


	//----- nvinfo : EIATTR_EXIT_INSTR_OFFSETS
	.align		4
        /*0068*/ 	.byte	0x04, 0x1c
        /*006a*/ 	.short	(.L_413 - .L_412)


	//   ....[0]....
.L_412:
        /*006c*/ 	.word	0x000000c0


	//   ....[1]....
        /*0070*/ 	.word	0x00000100


	//   ....[2]....
        /*0074*/ 	.word	0x000001e0


	//----- nvinfo : EIATTR_CBANK_PARAM_SIZE
	.align		4
.L_413:
        /*0078*/ 	.byte	0x03, 0x19
        /*007a*/ 	.short	0x0024


	//----- nvinfo : EIATTR_PARAM_CBANK
	.align		4
        /*007c*/ 	.byte	0x04, 0x0a
        /*007e*/ 	.short	(.L_415 - .L_414)
	.align		4
.L_414:
        /*0080*/ 	.word	index@(.nv.constant0.ImageMult_uc)
        /*0084*/ 	.short	0x0380
        /*0086*/ 	.short	0x0024


	//----- nvinfo : EIATTR_SW_WAR
	.align		4
.L_415:
        /*0088*/ 	.byte	0x04, 0x36
        /*008a*/ 	.short	(.L_417 - .L_416)
.L_416:
        /*008c*/ 	.word	0x00000008
.L_417:


//--------------------- .nv.info.ImageMult_c      --------------------------
	.section	.nv.info.ImageMult_c,"",@"SHT_CUDA_INFO"
	.sectionflags	@""
	.align	4


	//----- nvinfo : EIATTR_CUDA_API_VERSION
	.align		4
        /*0000*/ 	.byte	0x04, 0x37
        /*0002*/ 	.short	(.L_419 - .L_418)
.L_418:
        /*0004*/ 	.word	0x00000082


	//----- nvinfo : EIATTR_KPARAM_INFO
	.align		4
.L_419:
        /*0008*/ 	.byte	0x04, 0x17
        /*000a*/ 	.short	(.L_421 - .L_420)
.L_420:
        /*000c*/ 	.word	0x00000000
        /*0010*/ 	.short	0x0004
        /*0012*/ 	.short	0x0020
        /*0014*/ 	.byte	0x00, 0xf0, 0x11, 0x00


	//----- nvinfo : EIATTR_KPARAM_INFO
	.align		4
.L_421:
        /*0018*/ 	.byte	0x04, 0x17
        /*001a*/ 	.short	(.L_423 - .L_422)
.L_422:
        /*001c*/ 	.word	0x00000000
        /*0020*/ 	.short	0x0003
        /*0022*/ 	.short	0x0018
        /*0024*/ 	.byte	0x00, 0xf5, 0x21, 0x00


	//----- nvinfo : EIATTR_KPARAM_INFO
	.align		4
.L_423:
        /*0028*/ 	.byte	0x04, 0x17
        /*002a*/ 	.short	(.L_425 - .L_424)
.L_424:
        /*002c*/ 	.word	0x00000000
        /*0030*/ 	.short	0x0002
        /*0032*/ 	.short	0x0010
        /*0034*/ 	.byte	0x00, 0xf5, 0x21, 0x00


	//----- nvinfo : EIATTR_KPARAM_INFO
	.align		4
.L_425:
        /*0038*/ 	.byte	0x04, 0x17
        /*003a*/ 	.short	(.L_427 - .L_426)
.L_426:
        /*003c*/ 	.word	0x00000000
        /*0040*/ 	.short	0x0001
        /*0042*/ 	.short	0x0008
        /*0044*/ 	.byte	0x00, 0xf5, 0x21, 0x00


	//----- nvinfo : EIATTR_KPARAM_INFO
	.align		4
.L_427:
        /*0048*/ 	.byte	0x04, 0x17
        /*004a*/ 	.short	(.L_429 - .L_428)
.L_428:
        /*004c*/ 	.word	0x00000000
        /*0050*/ 	.short	0x0000
        /*0052*/ 	.short	0x0000
        /*0054*/ 	.byte	0x00, 0xf0, 0x21, 0x00


	//----- nvinfo : EIATTR_SPARSE_MMA_MASK
	.align		4
.L_429:
        /*0058*/ 	.byte	0x03, 0x50
        /*005a*/ 	.short	0x0000


	//----- nvinfo : EIATTR_MAXREG_COUNT
	.align		4
        /*005c*/ 	.byte	0x03, 0x1b
        /*005e*/ 	.short	0x00ff


	//----- nvinfo : EIATTR_MERCURY_ISA_VERSION
	.align		4
        /*0060*/ 	.byte	0x03, 0x5f
        /*0062*/ 	.short	0x0101


	//----- nvinfo : EIATTR_VRC_CTA_INIT_COUNT
	.align		4
        /*0064*/ 	.byte	0x02, 0x4a
	.zero		1
	.zero		1


	//----- nvinfo : EIATTR_EXIT_INSTR_OFFSETS
	.align		4
        /*0068*/ 	.byte	0x04, 0x1c
        /*006a*/ 	.short	(.L_431 - .L_430)


	//   ....[0]....
.L_430:
        /*006c*/ 	.word	0x000000c0


	//   ....[1]....
        /*0070*/ 	.word	0x00000100


	//   ....[2]....
        /*0074*/ 	.word	0x000001e0


	//----- nvinfo : EIATTR_CBANK_PARAM_SIZE
	.align		4
.L_431:
        /*0078*/ 	.byte	0x03, 0x19
        /*007a*/ 	.short	0x0024


	//----- nvinfo : EIATTR_PARAM_CBANK
	.align		4
        /*007c*/ 	.byte	0x04, 0x0a
        /*007e*/ 	.short	(.L_433 - .L_432)
	.align		4
.L_432:
        /*0080*/ 	.word	index@(.nv.constant0.ImageMult_c)
        /*0084*/ 	.short	0x0380
        /*0086*/ 	.short	0x0024


	//----- nvinfo : EIATTR_SW_WAR
	.align		4
.L_433:
        /*0088*/ 	.byte	0x04, 0x36
        /*008a*/ 	.short	(.L_435 - .L_434)
.L_434:
        /*008c*/ 	.word	0x00000008
.L_435:


//--------------------- .nv.info.ImageSub_d       --------------------------
	.section	.nv.info.ImageSub_d,"",@"SHT_CUDA_INFO"
	.sectionflags	@""
	.align	4


	//----- nvinfo : EIATTR_CUDA_API_VERSION
	.align		4
        /*0000*/ 	.byte	0x04, 0x37
        /*0002*/ 	.short	(.L_437 - .L_436)
.L_436:
        /*0004*/ 	.word	0x00000082


	//----- nvinfo : EIATTR_KPARAM_INFO
	.align		4
.L_437:
        /*0008*/ 	.byte	0x04, 0x17
        /*000a*/ 	.short	(.L_439 - .L_438)
.L_438:
        /*000c*/ 	.word	0x00000000
        /*0010*/ 	.short	0x0004
        /*0012*/ 	.short	0x0020
        /*0014*/ 	.byte	0x00, 0xf0, 0x11, 0x00


	//----- nvinfo : EIATTR_KPARAM_INFO
	.align		4
.L_439:
        /*0018*/ 	.byte	0x04, 0x17
        /*001a*/ 	.short	(.L_441 - .L_440)
.L_440:
        /*001c*/ 	.word	0x00000000
        /*0020*/ 	.short	0x0003
        /*0022*/ 	.short	0x0018
        /*0024*/ 	.byte	0x00, 0xf5, 0x21, 0x00


	//----- nvinfo : EIATTR_KPARAM_INFO
	.align		4
.L_441:
        /*0028*/ 	.byte	0x04, 0x17
        /*002a*/ 	.short	(.L_443 - .L_442)
.L_442:
        /*002c*/ 	.word	0x00000000
        /*0030*/ 	.short	0x0002
        /*0032*/ 	.short	0x0010
        /*0034*/ 	.byte	0x00, 0xf5, 0x21, 0x00


	//----- nvinfo : EIATTR_KPARAM_INFO
	.align		4
.L_443:
        /*0038*/ 	.byte	0x04, 0x17
        /*003a*/ 	.short	(.L_445 - .L_444)
.L_444:
        /*003c*/ 	.word	0x00000000
        /*0040*/ 	.short	0x0001
        /*0042*/ 	.short	0x0008
        /*0044*/ 	.byte	0x00, 0xf5, 0x21, 0x00


	//----- nvinfo : EIATTR_KPARAM_INFO
	.align		4
.L_445:
        /*0048*/ 	.byte	0x04, 0x17
        /*004a*/ 	.short	(.L_447 - .L_446)
.L_446:
        /*004c*/ 	.word	0x00000000
        /*0050*/ 	.short	0x0000
        /*0052*/ 	.short	0x0000
        /*0054*/ 	.byte	0x00, 0xf0, 0x21, 0x00


	//----- nvinfo : EIATTR_SPARSE_MMA_MASK
	.align		4
.L_447:
        /*0058*/ 	.byte	0x03, 0x50
        /*005a*/ 	.short	0x0000


	//----- nvinfo : EIATTR_MAXREG_COUNT
	.align		4
        /*005c*/ 	.byte	0x03, 0x1b
        /*005e*/ 	.short	0x00ff


	//----- nvinfo : EIATTR_MERCURY_ISA_VERSION
	.align		4
        /*0060*/ 	.byte	0x03, 0x5f
        /*0062*/ 	.short	0x0101


	//----- nvinfo : EIATTR_VRC_CTA_INIT_COUNT
	.align		4
        /*0064*/ 	.byte	0x02, 0x4a
	.zero		1
	.zero		1


	//----- nvinfo : EIATTR_EXIT_INSTR_OFFSETS
	.align		4
        /*0068*/ 	.byte	0x04, 0x1c
        /*006a*/ 	.short	(.L_449 - .L_448)


	//   ....[0]....
.L_448:
        /*006c*/ 	.word	0x000000c0


	//   ....[1]....
        /*0070*/ 	.word	0x00000100


	//   ....[2]....
        /*0074*/ 	.word	0x000001c0


	//----- nvinfo : EIATTR_CBANK_PARAM_SIZE
	.align		4
.L_449:
        /*0078*/ 	.byte	0x03, 0x19
        /*007a*/ 	.short	0x0024


	//----- nvinfo : EIATTR_PARAM_CBANK
	.align		4
        /*007c*/ 	.byte	0x04, 0x0a
        /*007e*/ 	.short	(.L_451 - .L_450)
	.align		4
.L_450:
        /*0080*/ 	.word	index@(.nv.constant0.ImageSub_d)
        /*0084*/ 	.short	0x0380
        /*0086*/ 	.short	0x0024


	//----- nvinfo : EIATTR_SW_WAR
	.align		4
.L_451:
        /*0088*/ 	.byte	0x04, 0x36
        /*008a*/ 	.short	(.L_453 - .L_452)
.L_452:
        /*008c*/ 	.word	0x00000008
.L_453:


//--------------------- .nv.info.ImageSub_f       --------------------------
	.section	.nv.info.ImageSub_f,"",@"SHT_CUDA_INFO"
	.sectionflags	@""
	.align	4


	//----- nvinfo : EIATTR_CUDA_API_VERSION
	.align		4
        /*0000*/ 	.byte	0x04, 0x37
        /*0002*/ 	.short	(.L_455 - .L_454)
.L_454:
        /*0004*/ 	.word	0x00000082


	//----- nvinfo : EIATTR_KPARAM_INFO
	.align		4
.L_455:
        /*0008*/ 	.byte	0x04, 0x17
        /*000a*/ 	.short	(.L_457 - .L_456)
.L_456:
        /*000c*/ 	.word	0x00000000
        /*0010*/ 	.short	0x0004
        /*0012*/ 	.short	0x0020
        /*0014*/ 	.byte	0x00, 0xf0, 0x11, 0x00


	//----- nvinfo : EIATTR_KPARAM_INFO
	.align		4
.L_457:
        /*0018*/ 	.byte	0x04, 0x17
        /*001a*/ 	.short	(.L_459 - .L_458)
.L_458:
        /*001c*/ 	.word	0x00000000
        /*0020*/ 	.short	0x0003
        /*0022*/ 	.short	0x0018
        /*0024*/ 	.byte	0x00, 0xf5, 0x21, 0x00


	//----- nvinfo : EIATTR_KPARAM_INFO
	.align		4
.L_459:
        /*0028*/ 	.byte	0x04, 0x17
        /*002a*/ 	.short	(.L_461 - .L_460)
.L_460:
        /*002c*/ 	.word	0x00000000
        /*0030*/ 	.short	0x0002
        /*0032*/ 	.short	0x0010
        /*0034*/ 	.byte	0x00, 0xf5, 0x21, 0x00


	//----- nvinfo : EIATTR_KPARAM_INFO
	.align		4
.L_461:
        /*0038*/ 	.byte	0x04, 0x17
        /*003a*/ 	.short	(.L_463 - .L_462)
.L_462:
        /*003c*/ 	.word	0x00000000
        /*0040*/ 	.short	0x0001
        /*0042*/ 	.short	0x0008
        /*0044*/ 	.byte	0x00, 0xf5, 0x21, 0x00


	//----- nvinfo : EIATTR_KPARAM_INFO
	.align		4
.L_463:
        /*0048*/ 	.byte	0x04, 0x17
        /*004a*/ 	.short	(.L_465 - .L_464)
.L_464:
        /*004c*/ 	.word	0x00000000
        /*0050*/ 	.short	0x0000
        /*0052*/ 	.short	0x0000
        /*0054*/ 	.byte	0x00, 0xf0, 0x21, 0x00


	//----- nvinfo : EIATTR_SPARSE_MMA_MASK
	.align		4
.L_465:
        /*0058*/ 	.byte	0x03, 0x50
        /*005a*/ 	.short	0x0000


	//----- nvinfo : EIATTR_MAXREG_COUNT
	.align		4
        /*005c*/ 	.byte	0x03, 0x1b
        /*005e*/ 	.short	0x00ff


	//----- nvinfo : EIATTR_MERCURY_ISA_VERSION
	.align		4
        /*0060*/ 	.byte	0x03, 0x5f
        /*0062*/ 	.short	0x0101


	//----- nvinfo : EIATTR_VRC_CTA_INIT_COUNT
	.align		4
        /*0064*/ 	.byte	0x02, 0x4a
	.zero		1
	.zero		1


	//----- nvinfo : EIATTR_EXIT_INSTR_OFFSETS
	.align		4
        /*0068*/ 	.byte	0x04, 0x1c
        /*006a*/ 	.short	(.L_467 - .L_466)


	//   ....[0]....
.L_466:
        /*006c*/ 	.word	0x000000c0


	//   ....[1]....
        /*0070*/ 	.word	0x00000100


	//   ....[2]....
        /*0074*/ 	.word	0x000001c0


	//----- nvinfo : EIATTR_CBANK_PARAM_SIZE
	.align		4
.L_467:
        /*0078*/ 	.byte	0x03, 0x19
        /*007a*/ 	.short	0x0024


	//----- nvinfo : EIATTR_PARAM_CBANK
	.align		4
        /*007c*/ 	.byte	0x04, 0x0a
        /*007e*/ 	.short	(.L_469 - .L_468)
	.align		4
.L_468:
        /*0080*/ 	.word	index@(.nv.constant0.ImageSub_f)
        /*0084*/ 	.short	0x0380
        /*0086*/ 	.short	0x0024


	//----- nvinfo : EIATTR_SW_WAR
	.align		4
.L_469:
        /*0088*/ 	.byte	0x04, 0x36
        /*008a*/ 	.short	(.L_471 - .L_470)
.L_470:
        /*008c*/ 	.word	0x00000008
.L_471:


//--------------------- .nv.info.ImageSub_ui      --------------------------
	.section	.nv.info.ImageSub_ui,"",@"SHT_CUDA_INFO"
	.sectionflags	@""
	.align	4


	//----- nvinfo : EIATTR_CUDA_API_VERSION
	.align		4
        /*0000*/ 	.byte	0x04, 0x37
        /*0002*/ 	.short	(.L_473 - .L_472)
.L_472:
        /*0004*/ 	.word	0x00000082


	//----- nvinfo : EIATTR_KPARAM_INFO
	.align		4
.L_473:
        /*0008*/ 	.byte	0x04, 0x17
        /*000a*/ 	.short	(.L_475 - .L_474)
.L_474:
        /*000c*/ 	.word	0x00000000
        /*0010*/ 	.short	0x0004
        /*0012*/ 	.short	0x0020
        /*0014*/ 	.byte	0x00, 0xf0, 0x11, 0x00


	//----- nvinfo : EIATTR_KPARAM_INFO
	.align		4
.L_475:
        /*0018*/ 	.byte	0x04, 0x17
        /*001a*/ 	.short	(.L_477 - .L_476)
.L_476:
        /*001c*/ 	.word	0x00000000
        /*0020*/ 	.short	0x0003
        /*0022*/ 	.short	0x0018
        /*0024*/ 	.byte	0x00, 0xf5, 0x21, 0x00


	//----- nvinfo : EIATTR_KPARAM_INFO
	.align		4
.L_477:
        /*0028*/ 	.byte	0x04, 0x17
        /*002a*/ 	.short	(.L_479 - .L_478)
.L_478:
        /*002c*/ 	.word	0x00000000
        /*0030*/ 	.short	0x0002
        /*0032*/ 	.short	0x0010
        /*0034*/ 	.byte	0x00, 0xf5, 0x21, 0x00


	//----- nvinfo : EIATTR_KPARAM_INFO
	.align		4
.L_479:
        /*0038*/ 	.byte	0x04, 0x17
        /*003a*/ 	.short	(.L_481 - .L_480)
.L_480:
        /*003c*/ 	.word	0x00000000
        /*0040*/ 	.short	0x0001
        /*0042*/ 	.short	0x0008
        /*0044*/ 	.byte	0x00, 0xf5, 0x21, 0x00


	//----- nvinfo : EIATTR_KPARAM_INFO
	.align		4
.L_481:
        /*0048*/ 	.byte	0x04, 0x17
        /*004a*/ 	.short	(.L_483 - .L_482)
.L_482:
        /*004c*/ 	.word	0x00000000
        /*0050*/ 	.short	0x0000
        /*0052*/ 	.short	0x0000
        /*0054*/ 	.byte	0x00, 0xf0, 0x21, 0x00


	//----- nvinfo : EIATTR_SPARSE_MMA_MASK
	.align		4
.L_483:
        /*0058*/ 	.byte	0x03, 0x50
        /*005a*/ 	.short	0x0000


	//----- nvinfo : EIATTR_MAXREG_COUNT
	.align		4
        /*005c*/ 	.byte	0x03, 0x1b
        /*005e*/ 	.short	0x00ff


	//----- nvinfo : EIATTR_MERCURY_ISA_VERSION
	.align		4
        /*0060*/ 	.byte	0x03, 0x5f
        /*0062*/ 	.short	0x0101


	//----- nvinfo : EIATTR_VRC_CTA_INIT_COUNT
	.align		4
        /*0064*/ 	.byte	0x02, 0x4a
	.zero		1
	.zero		1


	//----- nvinfo : EIATTR_EXIT_INSTR_OFFSETS
	.align		4
        /*0068*/ 	.byte	0x04, 0x1c
        /*006a*/ 	.short	(.L_485 - .L_484)


	//   ....[0]....
.L_484:
        /*006c*/ 	.word	0x000000c0


	//   ....[1]....
        /*0070*/ 	.word	0x00000100


	//   ....[2]....
        /*0074*/ 	.word	0x000001c0


	//----- nvinfo : EIATTR_CBANK_PARAM_SIZE
	.align		4
.L_485:
        /*0078*/ 	.byte	0x03, 0x19
        /*007a*/ 	.short	0x0024


	//----- nvinfo : EIATTR_PARAM_CBANK
	.align		4
        /*007c*/ 	.byte	0x04, 0x0a
        /*007e*/ 	.short	(.L_487 - .L_486)
	.align		4
.L_486:
        /*0080*/ 	.word	index@(.nv.constant0.ImageSub_ui)
        /*0084*/ 	.short	0x0380
        /*0086*/ 	.short	0x0024


	//----- nvinfo : EIATTR_SW_WAR
	.align		4
.L_487:
        /*0088*/ 	.byte	0x04, 0x36
        /*008a*/ 	.short	(.L_489 - .L_488)
.L_488:
        /*008c*/ 	.word	0x00000008
.L_489:


//--------------------- .nv.info.ImageSub_i       --------------------------
	.section	.nv.info.ImageSub_i,"",@"SHT_CUDA_INFO"
	.sectionflags	@""
	.align	4


	//----- nvinfo : EIATTR_CUDA_API_VERSION
	.align		4
        /*0000*/ 	.byte	0x04, 0x37
        /*0002*/ 	.short	(.L_491 - .L_490)
.L_490:
        /*0004*/ 	.word	0x00000082


	//----- nvinfo : EIATTR_KPARAM_INFO
	.align		4
.L_491:
        /*0008*/ 	.byte	0x04, 0x17
        /*000a*/ 	.short	(.L_493 - .L_492)
.L_492:
        /*000c*/ 	.word	0x00000000
        /*0010*/ 	.short	0x0004
        /*0012*/ 	.short	0x0020
        /*0014*/ 	.byte	0x00, 0xf0, 0x11, 0x00


	//----- nvinfo : EIATTR_KPARAM_INFO
	.align		4
.L_493:
        /*0018*/ 	.byte	0x04, 0x17
        /*001a*/ 	.short	(.L_495 - .L_494)
.L_494:
        /*001c*/ 	.word	0x00000000
        /*0020*/ 	.short	0x0003
        /*0022*/ 	.short	0x0018
        /*0024*/ 	.byte	0x00, 0xf5, 0x21, 0x00


	//----- nvinfo : EIATTR_KPARAM_INFO
	.align		4
.L_495:
        /*0028*/ 	.byte	0x04, 0x17
        /*002a*/ 	.short	(.L_497 - .L_496)
.L_496:
        /*002c*/ 	.word	0x00000000
        /*0030*/ 	.short	0x0002
        /*0032*/ 	.short	0x0010
        /*0034*/ 	.byte	0x00, 0xf5, 0x21, 0x00


	//----- nvinfo : EIATTR_KPARAM_INFO
	.align		4
.L_497:
        /*0038*/ 	.byte	0x04, 0x17
        /*003a*/ 	.short	(.L_499 - .L_498)
.L_498:
        /*003c*/ 	.word	0x00000000
        /*0040*/ 	.short	0x0001
        /*0042*/ 	.short	0x0008
        /*0044*/ 	.byte	0x00, 0xf5, 0x21, 0x00


	//----- nvinfo : EIATTR_KPARAM_INFO
	.align		4
.L_499:
        /*0048*/ 	.byte	0x04, 0x17
        /*004a*/ 	.short	(.L_501 - .L_500)
.L_500:
        /*004c*/ 	.word	0x00000000
        /*0050*/ 	.short	0x0000
        /*0052*/ 	.short	0x0000
        /*0054*/ 	.byte	0x00, 0xf0, 0x21, 0x00


	//----- nvinfo : EIATTR_SPARSE_MMA_MASK
	.align		4
.L_501:
        /*0058*/ 	.byte	0x03, 0x50
        /*005a*/ 	.short	0x0000


	//----- nvinfo : EIATTR_MAXREG_COUNT
	.align		4
        /*005c*/ 	.byte	0x03, 0x1b
        /*005e*/ 	.short	0x00ff


	//----- nvinfo : EIATTR_MERCURY_ISA_VERSION
	.align		4
        /*0060*/ 	.byte	0x03, 0x5f
        /*0062*/ 	.short	0x0101


	//----- nvinfo : EIATTR_VRC_CTA_INIT_COUNT
	.align		4
        /*0064*/ 	.byte	0x02, 0x4a
	.zero		1
	.zero		1


	//----- nvinfo : EIATTR_EXIT_INSTR_OFFSETS
	.align		4
        /*0068*/ 	.byte	0x04, 0x1c
        /*006a*/ 	.short	(.L_503 - .L_502)


	//   ....[0]....
.L_502:
        /*006c*/ 	.word	0x000000c0


	//   ....[1]....
        /*0070*/ 	.word	0x00000100


	//   ....[2]....
        /*0074*/ 	.word	0x000001c0


	//----- nvinfo : EIATTR_CBANK_PARAM_SIZE
	.align		4
.L_503:
        /*0078*/ 	.byte	0x03, 0x19
        /*007a*/ 	.short	0x0024


	//----- nvinfo : EIATTR_PARAM_CBANK
	.align		4
        /*007c*/ 	.byte	0x04, 0x0a
        /*007e*/ 	.short	(.L_505 - .L_504)
	.align		4
.L_504:
        /*0080*/ 	.word	index@(.nv.constant0.ImageSub_i)
        /*0084*/ 	.short	0x0380
        /*0086*/ 	.short	0x0024


	//----- nvinfo : EIATTR_SW_WAR
	.align		4
.L_505:
        /*0088*/ 	.byte	0x04, 0x36
        /*008a*/ 	.short	(.L_507 - .L_506)
.L_506:
        /*008c*/ 	.word	0x00000008
.L_507:


//--------------------- .nv.info.ImageSub_s       --------------------------
	.section	.nv.info.ImageSub_s,"",@"SHT_CUDA_INFO"
	.sectionflags	@""
	.align	4


	//----- nvinfo : EIATTR_CUDA_API_VERSION
	.align		4
        /*0000*/ 	.byte	0x04, 0x37
        /*0002*/ 	.short	(.L_509 - .L_508)
.L_508:
        /*0004*/ 	.word	0x00000082


	//----- nvinfo : EIATTR_KPARAM_INFO
	.align		4
.L_509:
        /*0008*/ 	.byte	0x04, 0x17
        /*000a*/ 	.short	(.L_511 - .L_510)
.L_510:
        /*000c*/ 	.word	0x00000000
        /*0010*/ 	.short	0x0004
        /*0012*/ 	.short	0x0020
        /*0014*/ 	.byte	0x00, 0xf0, 0x11, 0x00


	//----- nvinfo : EIATTR_KPARAM_INFO
	.align		4
.L_511:
        /*0018*/ 	.byte	0x04, 0x17
        /*001a*/ 	.short	(.L_513 - .L_512)
.L_512:
        /*001c*/ 	.word	0x00000000
        /*0020*/ 	.short	0x0003
        /*0022*/ 	.short	0x0018
        /*0024*/ 	.byte	0x00, 0xf5, 0x21, 0x00


	//----- nvinfo : EIATTR_KPARAM_INFO
	.align		4
.L_513:
        /*0028*/ 	.byte	0x04, 0x17
        /*002a*/ 	.short	(.L_515 - .L_514)
.L_514:
        /*002c*/ 	.word	0x00000000
        /*0030*/ 	.short	0x0002
        /*0032*/ 	.short	0x0010
        /*0034*/ 	.byte	0x00, 0xf5, 0x21, 0x00


	//----- nvinfo : EIATTR_KPARAM_INFO
	.align		4
.L_515:
        /*0038*/ 	.byte	0x04, 0x17
        /*003a*/ 	.short	(.L_517 - .L_516)
.L_516:
        /*003c*/ 	.word	0x00000000
        /*0040*/ 	.short	0x0001
        /*0042*/ 	.short	0x0008
        /*0044*/ 	.byte	0x00, 0xf5, 0x21, 0x00


	//----- nvinfo : EIATTR_KPARAM_INFO
	.align		4
.L_517:
        /*0048*/ 	.byte	0x04, 0x17
        /*004a*/ 	.short	(.L_519 - .L_518)
.L_518:
        /*004c*/ 	.word	0x00000000
        /*0050*/ 	.short	0x0000
        /*0052*/ 	.short	0x0000
        /*0054*/ 	.byte	0x00, 0xf0, 0x21, 0x00


	//----- nvinfo : EIATTR_SPARSE_MMA_MASK
	.align		4
.L_519:
        /*0058*/ 	.byte	0x03, 0x50
        /*005a*/ 	.short	0x0000


	//----- nvinfo : EIATTR_MAXREG_COUNT
	.align		4
        /*005c*/ 	.byte	0x03, 0x1b
        /*005e*/ 	.short	0x00ff


	//----- nvinfo : EIATTR_MERCURY_ISA_VERSION
	.align		4
        /*0060*/ 	.byte	0x03, 0x5f
        /*0062*/ 	.short	0x0101


	//----- nvinfo : EIATTR_VRC_CTA_INIT_COUNT
	.align		4
        /*0064*/ 	.byte	0x02, 0x4a
	.zero		1
	.zero		1


	//----- nvinfo : EIATTR_EXIT_INSTR_OFFSETS
	.align		4
        /*0068*/ 	.byte	0x04, 0x1c
        /*006a*/ 	.short	(.L_521 - .L_520)


	//   ....[0]....
.L_520:
        /*006c*/ 	.word	0x000000c0


	//   ....[1]....
        /*0070*/ 	.word	0x00000100


	//   ....[2]....
        /*0074*/ 	.word	0x000001e0


	//----- nvinfo : EIATTR_CBANK_PARAM_SIZE
	.align		4
.L_521:
        /*0078*/ 	.byte	0x03, 0x19
        /*007a*/ 	.short	0x0024


	//----- nvinfo : EIATTR_PARAM_CBANK
	.align		4
        /*007c*/ 	.byte	0x04, 0x0a
        /*007e*/ 	.short	(.L_523 - .L_522)
	.align		4
.L_522:
        /*0080*/ 	.word	index@(.nv.constant0.ImageSub_s)
        /*0084*/ 	.short	0x0380
        /*0086*/ 	.short	0x0024


	//----- nvinfo : EIATTR_SW_WAR
	.align		4
.L_523:
        /*0088*/ 	.byte	0x04, 0x36
        /*008a*/ 	.short	(.L_525 - .L_524)
.L_524:
        /*008c*/ 	.word	0x00000008
.L_525:


//--------------------- .nv.info.ImageSub_uc      --------------------------
	.section	.nv.info.ImageSub_uc,"",@"SHT_CUDA_INFO"
	.sectionflags	@""
	.align	4


	//----- nvinfo : EIATTR_CUDA_API_VERSION
	.align		4
        /*0000*/ 	.byte	0x04, 0x37
        /*0002*/ 	.short	(.L_527 - .L_526)
.L_526:
        /*0004*/ 	.word	0x00000082


	//----- nvinfo : EIATTR_KPARAM_INFO
	.align		4
.L_527:
        /*0008*/ 	.byte	0x04, 0x17
        /*000a*/ 	.short	(.L_529 - .L_528)
.L_528:
        /*000c*/ 	.word	0x00000000
        /*0010*/ 	.short	0x0004
        /*0012*/ 	.short	0x0020
        /*0014*/ 	.byte	0x00, 0xf0, 0x11, 0x00


	//----- nvinfo : EIATTR_KPARAM_INFO
	.align		4
.L_529:
        /*0018*/ 	.byte	0x04, 0x17
        /*001a*/ 	.short	(.L_531 - .L_530)
.L_530:
        /*001c*/ 	.word	0x00000000
        /*0020*/ 	.short	0x0003
        /*0022*/ 	.short	0x0018
        /*0024*/ 	.byte	0x00, 0xf5, 0x21, 0x00


	//----- nvinfo : EIATTR_KPARAM_INFO
	.align		4
.L_531:
        /*0028*/ 	.byte	0x04, 0x17
        /*002a*/ 	.short	(.L_533 - .L_532)
.L_532:
        /*002c*/ 	.word	0x00000000
        /*0030*/ 	.short	0x0002
        /*0032*/ 	.short	0x0010
        /*0034*/ 	.byte	0x00, 0xf5, 0x21, 0x00


	//----- nvinfo : EIATTR_KPARAM_INFO
	.align		4
.L_533:
        /*0038*/ 	.byte	0x04, 0x17
        /*003a*/ 	.short	(.L_535 - .L_534)
.L_534:
        /*003c*/ 	.word	0x00000000
        /*0040*/ 	.short	0x0001
        /*0042*/ 	.short	0x0008
        /*0044*/ 	.byte	0x00, 0xf5, 0x21, 0x00


	//----- nvinfo : EIATTR_KPARAM_INFO
	.align		4
.L_535:
        /*0048*/ 	.byte	0x04, 0x17
        /*004a*/ 	.short	(.L_537 - .L_536)
.L_536:
        /*004c*/ 	.word	0x00000000
        /*0050*/ 	.short	0x0000
        /*0052*/ 	.short	0x0000
        /*0054*/ 	.byte	0x00, 0xf0, 0x21, 0x00


	//----- nvinfo : EIATTR_SPARSE_MMA_MASK
	.align		4
.L_537:
        /*0058*/ 	.byte	0x03, 0x50
        /*005a*/ 	.short	0x0000


	//----- nvinfo : EIATTR_MAXREG_COUNT
	.align		4
        /*005c*/ 	.byte	0x03, 0x1b
        /*005e*/ 	.short	0x00ff


	//----- nvinfo : EIATTR_MERCURY_ISA_VERSION
	.align		4
        /*0060*/ 	.byte	0x03, 0x5f
        /*0062*/ 	.short	0x0101


	//----- nvinfo : EIATTR_VRC_CTA_INIT_COUNT
	.align		4
        /*0064*/ 	.byte	0x02, 0x4a
	.zero		1
	.zero		1


	//----- nvinfo : EIATTR_EXIT_INSTR_OFFSETS
	.align		4
        /*0068*/ 	.byte	0x04, 0x1c
        /*006a*/ 	.short	(.L_539 - .L_538)


	//   ....[0]....
.L_538:
        /*006c*/ 	.word	0x000000c0


	//   ....[1]....
        /*0070*/ 	.word	0x00000100


	//   ....[2]....
        /*0074*/ 	.word	0x00000200


	//----- nvinfo : EIATTR_CBANK_PARAM_SIZE
	.align		4
.L_539:
        /*0078*/ 	.byte	0x03, 0x19
        /*007a*/ 	.short	0x0024


	//----- nvinfo : EIATTR_PARAM_CBANK
	.align		4
        /*007c*/ 	.byte	0x04, 0x0a
        /*007e*/ 	.short	(.L_541 - .L_540)
	.align		4
.L_540:
        /*0080*/ 	.word	index@(.nv.constant0.ImageSub_uc)
        /*0084*/ 	.short	0x0380
        /*0086*/ 	.short	0x0024


	//----- nvinfo : EIATTR_SW_WAR
	.align		4
.L_541:
        /*0088*/ 	.byte	0x04, 0x36
        /*008a*/ 	.short	(.L_543 - .L_542)
.L_542:
        /*008c*/ 	.word	0x00000008
.L_543:


//--------------------- .nv.info.ImageSub_c       --------------------------
	.section	.nv.info.ImageSub_c,"",@"SHT_CUDA_INFO"
	.sectionflags	@""
	.align	4


	//----- nvinfo : EIATTR_CUDA_API_VERSION
	.align		4
        /*0000*/ 	.byte	0x04, 0x37
        /*0002*/ 	.short	(.L_545 - .L_544)
.L_544:
        /*0004*/ 	.word	0x00000082


	//----- nvinfo : EIATTR_KPARAM_INFO
	.align		4
.L_545:
        /*0008*/ 	.byte	0x04, 0x17
        /*000a*/ 	.short	(.L_547 - .L_546)
.L_546:
        /*000c*/ 	.word	0x00000000
        /*0010*/ 	.short	0x0004
        /*0012*/ 	.short	0x0020
        /*0014*/ 	.byte	0x00, 0xf0, 0x11, 0x00


	//----- nvinfo : EIATTR_KPARAM_INFO
	.align		4
.L_547:
        /*0018*/ 	.byte	0x04, 0x17
        /*001a*/ 	.short	(.L_549 - .L_548)
.L_548:
        /*001c*/ 	.word	0x00000000
        /*0020*/ 	.short	0x0003
        /*0022*/ 	.short	0x0018
        /*0024*/ 	.byte	0x00, 0xf5, 0x21, 0x00


	//----- nvinfo : EIATTR_KPARAM_INFO
	.align		4
.L_549:
        /*0028*/ 	.byte	0x04, 0x17
        /*002a*/ 	.short	(.L_551 - .L_550)
.L_550:
        /*002c*/ 	.word	0x00000000
        /*0030*/ 	.short	0x0002
        /*0032*/ 	.short	0x0010
        /*0034*/ 	.byte	0x00, 0xf5, 0x21, 0x00


	//----- nvinfo : EIATTR_KPARAM_INFO
	.align		4
.L_551:
        /*0038*/ 	.byte	0x04, 0x17
        /*003a*/ 	.short	(.L_553 - .L_552)
.L_552:
        /*003c*/ 	.word	0x00000000
        /*0040*/ 	.short	0x0001
        /*0042*/ 	.short	0x0008
        /*0044*/ 	.byte	0x00, 0xf5, 0x21, 0x00


	//----- nvinfo : EIATTR_KPARAM_INFO
	.align		4
.L_553:
        /*0048*/ 	.byte	0x04, 0x17
        /*004a*/ 	.short	(.L_555 - .L_554)
.L_554:
        /*004c*/ 	.word	0x00000000
        /*0050*/ 	.short	0x0000
        /*0052*/ 	.short	0x0000
        /*0054*/ 	.byte	0x00, 0xf0, 0x21, 0x00


	//----- nvinfo : EIATTR_SPARSE_MMA_MASK
	.align		4
.L_555:
        /*0058*/ 	.byte	0x03, 0x50
        /*005a*/ 	.short	0x0000


	//----- nvinfo : EIATTR_MAXREG_COUNT
	.align		4
        /*005c*/ 	.byte	0x03, 0x1b
        /*005e*/ 	.short	0x00ff


	//----- nvinfo : EIATTR_MERCURY_ISA_VERSION
	.align		4
        /*0060*/ 	.byte	0x03, 0x5f
        /*0062*/ 	.short	0x0101


	//----- nvinfo : EIATTR_VRC_CTA_INIT_COUNT
	.align		4
        /*0064*/ 	.byte	0x02, 0x4a
	.zero		1
	.zero		1


	//----- nvinfo : EIATTR_EXIT_INSTR_OFFSETS
	.align		4
        /*0068*/ 	.byte	0x04, 0x1c
        /*006a*/ 	.short	(.L_557 - .L_556)


	//   ....[0]....
.L_556:
        /*006c*/ 	.word	0x000000c0


	//   ....[1]....
        /*0070*/ 	.word	0x00000100


	//   ....[2]....
        /*0074*/ 	.word	0x00000200


	//----- nvinfo : EIATTR_CBANK_PARAM_SIZE
	.align		4
.L_557:
        /*0078*/ 	.byte	0x03, 0x19
        /*007a*/ 	.short	0x0024


	//----- nvinfo : EIATTR_PARAM_CBANK
	.align		4
        /*007c*/ 	.byte	0x04, 0x0a
        /*007e*/ 	.short	(.L_559 - .L_558)
	.align		4
.L_558:
        /*0080*/ 	.word	index@(.nv.constant0.ImageSub_c)
        /*0084*/ 	.short	0x0380
        /*0086*/ 	.short	0x0024


	//----- nvinfo : EIATTR_SW_WAR
	.align		4
.L_559:
        /*0088*/ 	.byte	0x04, 0x36
        /*008a*/ 	.short	(.L_561 - .L_560)
.L_560:
        /*008c*/ 	.word	0x00000008
.L_561:


//--------------------- .nv.info.ImageAdd_d       --------------------------
	.section	.nv.info.ImageAdd_d,"",@"SHT_CUDA_INFO"
	.sectionflags	@""
	.align	4


	//----- nvinfo : EIATTR_CUDA_API_VERSION
	.align		4
        /*0000*/ 	.byte	0x04, 0x37
        /*0002*/ 	.short	(.L_563 - .L_562)
.L_562:
        /*0004*/ 	.word	0x00000082


	//----- nvinfo : EIATTR_KPARAM_INFO
	.align		4
.L_563:
        /*0008*/ 	.byte	0x04, 0x17
        /*000a*/ 	.short	(.L_565 - .L_564)
.L_564:
        /*000c*/ 	.word	0x00000000
        /*0010*/ 	.short	0x0004
        /*0012*/ 	.short	0x0020
        /*0014*/ 	.byte	0x00, 0xf0, 0x11, 0x00


	//----- nvinfo : EIATTR_KPARAM_INFO
	.align		4
.L_565:
        /*0018*/ 	.byte	0x04, 0x17
        /*001a*/ 	.short	(.L_567 - .L_566)
.L_566:
        /*001c*/ 	.word	0x00000000
        /*0020*/ 	.short	0x0003
        /*0022*/ 	.short	0x0018
        /*0024*/ 	.byte	0x00, 0xf5, 0x21, 0x00


	//----- nvinfo : EIATTR_KPARAM_INFO
	.align		4
.L_567:
        /*0028*/ 	.byte	0x04, 0x17
        /*002a*/ 	.short	(.L_569 - .L_568)
.L_568:
        /*002c*/ 	.word	0x00000000
        /*0030*/ 	.short	0x0002
        /*0032*/ 	.short	0x0010
        /*0034*/ 	.byte	0x00, 0xf5, 0x21, 0x00


	//----- nvinfo : EIATTR_KPARAM_INFO
	.align		4
.L_569:
        /*0038*/ 	.byte	0x04, 0x17
        /*003a*/ 	.short	(.L_571 - .L_570)
.L_570:
        /*003c*/ 	.word	0x00000000
        /*0040*/ 	.short	0x0001
        /*0042*/ 	.short	0x0008
        /*0044*/ 	.byte	0x00, 0xf5, 0x21, 0x00


	//----- nvinfo : EIATTR_KPARAM_INFO
	.align		4
.L_571:
        /*0048*/ 	.byte	0x04, 0x17
        /*004a*/ 	.short	(.L_573 - .L_572)
.L_572:
        /*004c*/ 	.word	0x00000000
        /*0050*/ 	.short	0x0000
        /*0052*/ 	.short	0x0000
        /*0054*/ 	.byte	0x00, 0xf0, 0x21, 0x00


	//----- nvinfo : EIATTR_SPARSE_MMA_MASK
	.align		4
.L_573:
        /*0058*/ 	.byte	0x03, 0x50
        /*005a*/ 	.short	0x0000


	//----- nvinfo : EIATTR_MAXREG_COUNT
	.align		4
        /*005c*/ 	.byte	0x03, 0x1b
        /*005e*/ 	.short	0x00ff


	//----- nvinfo : EIATTR_MERCURY_ISA_VERSION
	.align		4
        /*0060*/ 	.byte	0x03, 0x5f
        /*0062*/ 	.short	0x0101


	//----- nvinfo : EIATTR_VRC_CTA_INIT_COUNT
	.align		4
        /*0064*/ 	.byte	0x02, 0x4a
	.zero		1
	.zero		1


	//----- nvinfo : EIATTR_EXIT_INSTR_OFFSETS
	.align		4
        /*0068*/ 	.byte	0x04, 0x1c
        /*006a*/ 	.short	(.L_575 - .L_574)


	//   ....[0]....
.L_574:
        /*006c*/ 	.word	0x000000c0


	//   ....[1]....
        /*0070*/ 	.word	0x00000100


	//   ....[2]....
        /*0074*/ 	.word	0x000001c0


	//----- nvinfo : EIATTR_CBANK_PARAM_SIZE
	.align		4
.L_575:
        /*0078*/ 	.byte	0x03, 0x19
        /*007a*/ 	.short	0x0024


	//----- nvinfo : EIATTR_PARAM_CBANK
	.align		4
        /*007c*/ 	.byte	0x04, 0x0a
        /*007e*/ 	.short	(.L_577 - .L_576)
	.align		4
.L_576:
        /*0080*/ 	.word	index@(.nv.constant0.ImageAdd_d)
        /*0084*/ 	.short	0x0380
        /*0086*/ 	.short	0x0024


	//----- nvinfo : EIATTR_SW_WAR
	.align		4
.L_577:
        /*0088*/ 	.byte	0x04, 0x36
        /*008a*/ 	.short	(.L_579 - .L_578)
.L_578:
        /*008c*/ 	.word	0x00000008
.L_579:


//--------------------- .nv.info.ImageAdd_f       --------------------------
	.section	.nv.info.ImageAdd_f,"",@"SHT_CUDA_INFO"
	.sectionflags	@""
	.align	4


	//----- nvinfo : EIATTR_CUDA_API_VERSION
	.align		4
        /*0000*/ 	.byte	0x04, 0x37
        /*0002*/ 	.short	(.L_581 - .L_580)
.L_580:
        /*0004*/ 	.word	0x00000082


	//----- nvinfo : EIATTR_KPARAM_INFO
	.align		4
.L_581:
        /*0008*/ 	.byte	0x04, 0x17
        /*000a*/ 	.short	(.L_583 - .L_582)
.L_582:
        /*000c*/ 	.word	0x00000000
        /*0010*/ 	.short	0x0004
        /*0012*/ 	.short	0x0020
        /*0014*/ 	.byte	0x00, 0xf0, 0x11, 0x00


	//----- nvinfo : EIATTR_KPARAM_INFO
	.align		4
.L_583:
        /*0018*/ 	.byte	0x04, 0x17
        /*001a*/ 	.short	(.L_585 - .L_584)
.L_584:
        /*001c*/ 	.word	0x00000000
        /*0020*/ 	.short	0x0003
        /*0022*/ 	.short	0x0018
        /*0024*/ 	.byte	0x00, 0xf5, 0x21, 0x00


	//----- nvinfo : EIATTR_KPARAM_INFO
	.align		4
.L_585:
        /*0028*/ 	.byte	0x04, 0x17
        /*002a*/ 	.short	(.L_587 - .L_586)
.L_586:
        /*002c*/ 	.word	0x00000000
        /*0030*/ 	.short	0x0002
        /*0032*/ 	.short	0x0010
        /*0034*/ 	.byte	0x00, 0xf5, 0x21, 0x00


	//----- nvinfo : EIATTR_KPARAM_INFO
	.align		4
.L_587:
        /*0038*/ 	.byte	0x04, 0x17
        /*003a*/ 	.short	(.L_589 - .L_588)
.L_588:
        /*003c*/ 	.word	0x00000000
        /*0040*/ 	.short	0x0001
        /*0042*/ 	.short	0x0008
        /*0044*/ 	.byte	0x00, 0xf5, 0x21, 0x00


	//----- nvinfo : EIATTR_KPARAM_INFO
	.align		4
.L_589:
        /*0048*/ 	.byte	0x04, 0x17
        /*004a*/ 	.short	(.L_591 - .L_590)
.L_590:
        /*004c*/ 	.word	0x00000000
        /*0050*/ 	.short	0x0000
        /*0052*/ 	.short	0x0000
        /*0054*/ 	.byte	0x00, 0xf0, 0x21, 0x00


	//----- nvinfo : EIATTR_SPARSE_MMA_MASK
	.align		4
.L_591:
        /*0058*/ 	.byte	0x03, 0x50
        /*005a*/ 	.short	0x0000


	//----- nvinfo : EIATTR_MAXREG_COUNT
	.align		4
        /*005c*/ 	.byte	0x03, 0x1b
        /*005e*/ 	.short	0x00ff


	//----- nvinfo : EIATTR_MERCURY_ISA_VERSION
	.align		4
        /*0060*/ 	.byte	0x03, 0x5f
        /*0062*/ 	.short	0x0101


	//----- nvinfo : EIATTR_VRC_CTA_INIT_COUNT
	.align		4
        /*0064*/ 	.byte	0x02, 0x4a
	.zero		1
	.zero		1


	//----- nvinfo : EIATTR_EXIT_INSTR_OFFSETS
	.align		4
        /*0068*/ 	.byte	0x04, 0x1c
        /*006a*/ 	.short	(.L_593 - .L_592)


	//   ....[0]....
.L_592:
        /*006c*/ 	.word	0x000000c0


	//   ....[1]....
        /*0070*/ 	.word	0x00000100


	//   ....[2]....
        /*0074*/ 	.word	0x000001c0


	//----- nvinfo : EIATTR_CBANK_PARAM_SIZE
	.align		4
.L_593:
        /*0078*/ 	.byte	0x03, 0x19
        /*007a*/ 	.short	0x0024


	//----- nvinfo : EIATTR_PARAM_CBANK
	.align		4
        /*007c*/ 	.byte	0x04, 0x0a
        /*007e*/ 	.short	(.L_595 - .L_594)
	.align		4
.L_594:
        /*0080*/ 	.word	index@(.nv.constant0.ImageAdd_f)
        /*0084*/ 	.short	0x0380
        /*0086*/ 	.short	0x0024


	//----- nvinfo : EIATTR_SW_WAR
	.align		4
.L_595:
        /*0088*/ 	.byte	0x04, 0x36
        /*008a*/ 	.short	(.L_597 - .L_596)
.L_596:
        /*008c*/ 	.word	0x00000008
.L_597:


//--------------------- .nv.info.ImageAdd_ui      --------------------------
	.section	.nv.info.ImageAdd_ui,"",@"SHT_CUDA_INFO"
	.sectionflags	@""
	.align	4


	//----- nvinfo : EIATTR_CUDA_API_VERSION
	.align		4
        /*0000*/ 	.byte	0x04, 0x37
        /*0002*/ 	.short	(.L_599 - .L_598)
.L_598:
        /*0004*/ 	.word	0x00000082


	//----- nvinfo : EIATTR_KPARAM_INFO
	.align		4
.L_599:
        /*0008*/ 	.byte	0x04, 0x17
        /*000a*/ 	.short	(.L_601 - .L_600)
.L_600:
        /*000c*/ 	.word	0x00000000
        /*0010*/ 	.short	0x0004
        /*0012*/ 	.short	0x0020
        /*0014*/ 	.byte	0x00, 0xf0, 0x11, 0x00


	//----- nvinfo : EIATTR_KPARAM_INFO
	.align		4
.L_601:
        /*0018*/ 	.byte	0x04, 0x17
        /*001a*/ 	.short	(.L_603 - .L_602)
.L_602:
        /*001c*/ 	.word	0x00000000
        /*0020*/ 	.short	0x0003
        /*0022*/ 	.short	0x0018
        /*0024*/ 	.byte	0x00, 0xf5, 0x21, 0x00


	//----- nvinfo : EIATTR_KPARAM_INFO
	.align		4
.L_603:
        /*0028*/ 	.byte	0x04, 0x17
        /*002a*/ 	.short	(.L_605 - .L_604)
.L_604:
        /*002c*/ 	.word	0x00000000
        /*0030*/ 	.short	0x0002
        /*0032*/ 	.short	0x0010
        /*0034*/ 	.byte	0x00, 0xf5, 0x21, 0x00


	//----- nvinfo : EIATTR_KPARAM_INFO
	.align		4
.L_605:
        /*0038*/ 	.byte	0x04, 0x17
        /*003a*/ 	.short	(.L_607 - .L_606)
.L_606:
        /*003c*/ 	.word	0x00000000
        /*0040*/ 	.short	0x0001
        /*0042*/ 	.short	0x0008
        /*0044*/ 	.byte	0x00, 0xf5, 0x21, 0x00


	//----- nvinfo : EIATTR_KPARAM_INFO
	.align		4
.L_607:
        /*0048*/ 	.byte	0x04, 0x17
        /*004a*/ 	.short	(.L_609 - .L_608)
.L_608:
        /*004c*/ 	.word	0x00000000
        /*0050*/ 	.short	0x0000
        /*0052*/ 	.short	0x0000
        /*0054*/ 	.byte	0x00, 0xf0, 0x21, 0x00


	//----- nvinfo : EIATTR_SPARSE_MMA_MASK
	.align		4
.L_609:
        /*0058*/ 	.byte	0x03, 0x50
        /*005a*/ 	.short	0x0000


	//----- nvinfo : EIATTR_MAXREG_COUNT
	.align		4
        /*005c*/ 	.byte	0x03, 0x1b
        /*005e*/ 	.short	0x00ff


	//----- nvinfo : EIATTR_MERCURY_ISA_VERSION
	.align		4
        /*0060*/ 	.byte	0x03, 0x5f
        /*0062*/ 	.short	0x0101


	//----- nvinfo : EIATTR_VRC_CTA_INIT_COUNT
	.align		4
        /*0064*/ 	.byte	0x02, 0x4a
	.zero		1
	.zero		1


	//----- nvinfo : EIATTR_EXIT_INSTR_OFFSETS
	.align		4
        /*0068*/ 	.byte	0x04, 0x1c
        /*006a*/ 	.short	(.L_611 - .L_610)


	//   ....[0]....
.L_610:
        /*006c*/ 	.word	0x000000c0


	//   ....[1]....
        /*0070*/ 	.word	0x00000100


	//   ....[2]....
        /*0074*/ 	.word	0x000001c0


	//----- nvinfo : EIATTR_CBANK_PARAM_SIZE
	.align		4
.L_611:
        /*0078*/ 	.byte	0x03, 0x19
        /*007a*/ 	.short	0x0024


	//----- nvinfo : EIATTR_PARAM_CBANK
	.align		4
        /*007c*/ 	.byte	0x04, 0x0a
        /*007e*/ 	.short	(.L_613 - .L_612)
	.align		4
.L_612:
        /*0080*/ 	.word	index@(.nv.constant0.ImageAdd_ui)
        /*0084*/ 	.short	0x0380
        /*0086*/ 	.short	0x0024


	//----- nvinfo : EIATTR_SW_WAR
	.align		4
.L_613:
        /*0088*/ 	.byte	0x04, 0x36
        /*008a*/ 	.short	(.L_615 - .L_614)
.L_614:
        /*008c*/ 	.word	0x00000008
.L_615:


//--------------------- .nv.info.ImageAdd_i       --------------------------
	.section	.nv.info.ImageAdd_i,"",@"SHT_CUDA_INFO"
	.sectionflags	@""
	.align	4


	//----- nvinfo : EIATTR_CUDA_API_VERSION
	.align		4
        /*0000*/ 	.byte	0x04, 0x37
        /*0002*/ 	.short	(.L_617 - .L_616)
.L_616:
        /*0004*/ 	.word	0x00000082


	//----- nvinfo : EIATTR_KPARAM_INFO
	.align		4
.L_617:
        /*0008*/ 	.byte	0x04, 0x17
        /*000a*/ 	.short	(.L_619 - .L_618)
.L_618:
        /*000c*/ 	.word	0x00000000
        /*0010*/ 	.short	0x0004
        /*0012*/ 	.short	0x0020
        /*0014*/ 	.byte	0x00, 0xf0, 0x11, 0x00


	//----- nvinfo : EIATTR_KPARAM_INFO
	.align		4
.L_619:
        /*0018*/ 	.byte	0x04, 0x17
        /*001a*/ 	.short	(.L_621 - .L_620)
.L_620:
        /*001c*/ 	.word	0x00000000
        /*0020*/ 	.short	0x0003
        /*0022*/ 	.short	0x0018
        /*0024*/ 	.byte	0x00, 0xf5, 0x21, 0x00


	//----- nvinfo : EIATTR_KPARAM_INFO
	.align		4
.L_621:
        /*0028*/ 	.byte	0x04, 0x17
        /*002a*/ 	.short	(.L_623 - .L_622)
.L_622:
        /*002c*/ 	.word	0x00000000
        /*0030*/ 	.short	0x0002
        /*0032*/ 	.short	0x0010
        /*0034*/ 	.byte	0x00, 0xf5, 0x21, 0x00


	//----- nvinfo : EIATTR_KPARAM_INFO
	.align		4
.L_623:
        /*0038*/ 	.byte	0x04, 0x17
        /*003a*/ 	.short	(.L_625 - .L_624)
.L_624:
        /*003c*/ 	.word	0x00000000
        /*0040*/ 	.short	0x0001
        /*0042*/ 	.short	0x0008
        /*0044*/ 	.byte	0x00, 0xf5, 0x21, 0x00


	//----- nvinfo : EIATTR_KPARAM_INFO
	.align		4
.L_625:
        /*0048*/ 	.byte	0x04, 0x17
        /*004a*/ 	.short	(.L_627 - .L_626)
.L_626:
        /*004c*/ 	.word	0x00000000
        /*0050*/ 	.short	0x0000
        /*0052*/ 	.short	0x0000
        /*0054*/ 	.byte	0x00, 0xf0, 0x21, 0x00


	//----- nvinfo : EIATTR_SPARSE_MMA_MASK
	.align		4
.L_627:
        /*0058*/ 	.byte	0x03, 0x50
        /*005a*/ 	.short	0x0000


	//----- nvinfo : EIATTR_MAXREG_COUNT
	.align		4
        /*005c*/ 	.byte	0x03, 0x1b
        /*005e*/ 	.short	0x00ff


	//----- nvinfo : EIATTR_MERCURY_ISA_VERSION
	.align		4
        /*0060*/ 	.byte	0x03, 0x5f
        /*0062*/ 	.short	0x0101


	//----- nvinfo : EIATTR_VRC_CTA_INIT_COUNT
	.align		4
        /*0064*/ 	.byte	0x02, 0x4a
	.zero		1
	.zero		1


	//----- nvinfo : EIATTR_EXIT_INSTR_OFFSETS
	.align		4
        /*0068*/ 	.byte	0x04, 0x1c
        /*006a*/ 	.short	(.L_629 - .L_628)


	//   ....[0]....
.L_628:
        /*006c*/ 	.word	0x000000c0


	//   ....[1]....
        /*0070*/ 	.word	0x00000100


	//   ....[2]....
        /*0074*/ 	.word	0x000001c0


	//----- nvinfo : EIATTR_CBANK_PARAM_SIZE
	.align		4
.L_629:
        /*0078*/ 	.byte	0x03, 0x19
        /*007a*/ 	.short	0x0024


	//----- nvinfo : EIATTR_PARAM_CBANK
	.align		4
        /*007c*/ 	.byte	0x04, 0x0a
        /*007e*/ 	.short	(.L_631 - .L_630)
	.align		4
.L_630:
        /*0080*/ 	.word	index@(.nv.constant0.ImageAdd_i)
        /*0084*/ 	.short	0x0380
        /*0086*/ 	.short	0x0024


	//----- nvinfo : EIATTR_SW_WAR
	.align		4
.L_631:
        /*0088*/ 	.byte	0x04, 0x36
        /*008a*/ 	.short	(.L_633 - .L_632)
.L_632:
        /*008c*/ 	.word	0x00000008
.L_633:


//--------------------- .nv.info.ImageAdd_s       --------------------------
	.section	.nv.info.ImageAdd_s,"",@"SHT_CUDA_INFO"
	.sectionflags	@""
	.align	4


	//----- nvinfo : EIATTR_CUDA_API_VERSION
	.align		4
        /*0000*/ 	.byte	0x04, 0x37
        /*0002*/ 	.short	(.L_635 - .L_634)
.L_634:
        /*0004*/ 	.word	0x00000082


	//----- nvinfo : EIATTR_KPARAM_INFO
	.align		4
.L_635:
        /*0008*/ 	.byte	0x04, 0x17
        /*000a*/ 	.short	(.L_637 - .L_636)
.L_636:
        /*000c*/ 	.word	0x00000000
        /*0010*/ 	.short	0x0004
        /*0012*/ 	.short	0x0020
        /*0014*/ 	.byte	0x00, 0xf0, 0x11, 0x00


	//----- nvinfo : EIATTR_KPARAM_INFO
	.align		4
.L_637:
        /*0018*/ 	.byte	0x04, 0x17
        /*001a*/ 	.short	(.L_639 - .L_638)
.L_638:
        /*001c*/ 	.word	0x00000000
        /*0020*/ 	.short	0x0003
        /*0022*/ 	.short	0x0018
        /*0024*/ 	.byte	0x00, 0xf5, 0x21, 0x00


	//----- nvinfo : EIATTR_KPARAM_INFO
	.align		4
.L_639:
        /*0028*/ 	.byte	0x04, 0x17
        /*002a*/ 	.short	(.L_641 - .L_640)
.L_640:
        /*002c*/ 	.word	0x00000000
        /*0030*/ 	.short	0x0002
        /*0032*/ 	.short	0x0010
        /*0034*/ 	.byte	0x00, 0xf5, 0x21, 0x00


	//----- nvinfo : EIATTR_KPARAM_INFO
	.align		4
.L_641:
        /*0038*/ 	.byte	0x04, 0x17
        /*003a*/ 	.short	(.L_643 - .L_642)
.L_642:
        /*003c*/ 	.word	0x00000000
        /*0040*/ 	.short	0x0001
        /*0042*/ 	.short	0x0008
        /*0044*/ 	.byte	0x00, 0xf5, 0x21, 0x00


	//----- nvinfo : EIATTR_KPARAM_INFO
	.align		4
.L_643:
        /*0048*/ 	.byte	0x04, 0x17
        /*004a*/ 	.short	(.L_645 - .L_644)
.L_644:
        /*004c*/ 	.word	0x00000000
        /*0050*/ 	.short	0x0000
        /*0052*/ 	.short	0x0000
        /*0054*/ 	.byte	0x00, 0xf0, 0x21, 0x00


	//----- nvinfo : EIATTR_SPARSE_MMA_MASK
	.align		4
.L_645:
        /*0058*/ 	.byte	0x03, 0x50
        /*005a*/ 	.short	0x0000


	//----- nvinfo : EIATTR_MAXREG_COUNT
	.align		4
        /*005c*/ 	.byte	0x03, 0x1b
        /*005e*/ 	.short	0x00ff


	//----- nvinfo : EIATTR_MERCURY_ISA_VERSION
	.align		4
        /*0060*/ 	.byte	0x03, 0x5f
        /*0062*/ 	.short	0x0101


	//----- nvinfo : EIATTR_VRC_CTA_INIT_COUNT
	.align		4
        /*0064*/ 	.byte	0x02, 0x4a
	.zero		1
	.zero		1


	//----- nvinfo : EIATTR_EXIT_INSTR_OFFSETS
	.align		4
        /*0068*/ 	.byte	0x04, 0x1c
        /*006a*/ 	.short	(.L_647 - .L_646)


	//   ....[0]....
.L_646:
        /*006c*/ 	.word	0x000000c0


	//   ....[1]....
        /*0070*/ 	.word	0x00000100


	//   ....[2]....
        /*0074*/ 	.word	0x000001c0


	//----- nvinfo : EIATTR_CBANK_PARAM_SIZE
	.align		4
.L_647:
        /*0078*/ 	.byte	0x03, 0x19
        /*007a*/ 	.short	0x0024


	//----- nvinfo : EIATTR_PARAM_CBANK
	.align		4
        /*007c*/ 	.byte	0x04, 0x0a
        /*007e*/ 	.short	(.L_649 - .L_648)
	.align		4
.L_648:
        /*0080*/ 	.word	index@(.nv.constant0.ImageAdd_s)
        /*0084*/ 	.short	0x0380
        /*0086*/ 	.short	0x0024


	//----- nvinfo : EIATTR_SW_WAR
	.align		4
.L_649:
        /*0088*/ 	.byte	0x04, 0x36
        /*008a*/ 	.short	(.L_651 - .L_650)
.L_650:
        /*008c*/ 	.word	0x00000008
.L_651:


//--------------------- .nv.info.ImageAdd_uc      --------------------------
	.section	.nv.info.ImageAdd_uc,"",@"SHT_CUDA_INFO"
	.sectionflags	@""
	.align	4


	//----- nvinfo : EIATTR_CUDA_API_VERSION
	.align		4
        /*0000*/ 	.byte	0x04, 0x37
        /*0002*/ 	.short	(.L_653 - .L_652)
.L_652:
        /*0004*/ 	.word	0x00000082


	//----- nvinfo : EIATTR_KPARAM_INFO
	.align		4
.L_653:
        /*0008*/ 	.byte	0x04, 0x17
        /*000a*/ 	.short	(.L_655 - .L_654)
.L_654:
        /*000c*/ 	.word	0x00000000
        /*0010*/ 	.short	0x0004
        /*0012*/ 	.short	0x0020
        /*0014*/ 	.byte	0x00, 0xf0, 0x11, 0x00


	//----- nvinfo : EIATTR_KPARAM_INFO
	.align		4
.L_655:
        /*0018*/ 	.byte	0x04, 0x17
        /*001a*/ 	.short	(.L_657 - .L_656)
.L_656:
        /*001c*/ 	.word	0x00000000
        /*0020*/ 	.short	0x0003
        /*0022*/ 	.short	0x0018
        /*0024*/ 	.byte	0x00, 0xf5, 0x21, 0x00


	//----- nvinfo : EIATTR_KPARAM_INFO
	.align		4
.L_657:
        /*0028*/ 	.byte	0x04, 0x17
        /*002a*/ 	.short	(.L_659 - .L_658)
.L_658:
        /*002c*/ 	.word	0x00000000
        /*0030*/ 	.short	0x0002
        /*0032*/ 	.short	0x0010
        /*0034*/ 	.byte	0x00, 0xf5, 0x21, 0x00


	//----- nvinfo : EIATTR_KPARAM_INFO
	.align		4
.L_659:
        /*0038*/ 	.byte	0x04, 0x17
        /*003a*/ 	.short	(.L_661 - .L_660)
.L_660:
        /*003c*/ 	.word	0x00000000
        /*0040*/ 	.short	0x0001
        /*0042*/ 	.short	0x0008
        /*0044*/ 	.byte	0x00, 0xf5, 0x21, 0x00


	//----- nvinfo : EIATTR_KPARAM_INFO
	.align		4
.L_661:
        /*0048*/ 	.byte	0x04, 0x17
        /*004a*/ 	.short	(.L_663 - .L_662)
.L_662:
        /*004c*/ 	.word	0x00000000
        /*0050*/ 	.short	0x0000
        /*0052*/ 	.short	0x0000
        /*0054*/ 	.byte	0x00, 0xf0, 0x21, 0x00


	//----- nvinfo : EIATTR_SPARSE_MMA_MASK
	.align		4
.L_663:
        /*0058*/ 	.byte	0x03, 0x50
        /*005a*/ 	.short	0x0000


	//----- nvinfo : EIATTR_MAXREG_COUNT
	.align		4
        /*005c*/ 	.byte	0x03, 0x1b
        /*005e*/ 	.short	0x00ff


	//----- nvinfo : EIATTR_MERCURY_ISA_VERSION
	.align		4
        /*0060*/ 	.byte	0x03, 0x5f
        /*0062*/ 	.short	0x0101


	//----- nvinfo : EIATTR_VRC_CTA_INIT_COUNT
	.align		4
        /*0064*/ 	.byte	0x02, 0x4a
	.zero		1
	.zero		1


	//----- nvinfo : EIATTR_EXIT_INSTR_OFFSETS
	.align		4
        /*0068*/ 	.byte	0x04, 0x1c
        /*006a*/ 	.short	(.L_665 - .L_664)


	//   ....[0]....
.L_664:
        /*006c*/ 	.word	0x000000c0


	//   ....[1]....
        /*0070*/ 	.word	0x00000100


	//   ....[2]....
        /*0074*/ 	.word	0x000001e0


	//----- nvinfo : EIATTR_CBANK_PARAM_SIZE
	.align		4
.L_665:
        /*0078*/ 	.byte	0x03, 0x19
        /*007a*/ 	.short	0x0024


	//----- nvinfo : EIATTR_PARAM_CBANK
	.align		4
        /*007c*/ 	.byte	0x04, 0x0a
        /*007e*/ 	.short	(.L_667 - .L_666)
	.align		4
.L_666:
        /*0080*/ 	.word	index@(.nv.constant0.ImageAdd_uc)
        /*0084*/ 	.short	0x0380
        /*0086*/ 	.short	0x0024


	//----- nvinfo : EIATTR_SW_WAR
	.align		4
.L_667:
        /*0088*/ 	.byte	0x04, 0x36
        /*008a*/ 	.short	(.L_669 - .L_668)
.L_668:
        /*008c*/ 	.word	0x00000008
.L_669:


//--------------------- .nv.info.ImageAdd_c       --------------------------
	.section	.nv.info.ImageAdd_c,"",@"SHT_CUDA_INFO"
	.sectionflags	@""
	.align	4


	//----- nvinfo : EIATTR_CUDA_API_VERSION
	.align		4
        /*0000*/ 	.byte	0x04, 0x37
        /*0002*/ 	.short	(.L_671 - .L_670)
.L_670:
        /*0004*/ 	.word	0x00000082


	//----- nvinfo : EIATTR_KPARAM_INFO
	.align		4
.L_671:
        /*0008*/ 	.byte	0x04, 0x17
        /*000a*/ 	.short	(.L_673 - .L_672)
.L_672:
        /*000c*/ 	.word	0x00000000
        /*0010*/ 	.short	0x0004
        /*0012*/ 	.short	0x0020
        /*0014*/ 	.byte	0x00, 0xf0, 0x11, 0x00


	//----- nvinfo : EIATTR_KPARAM_INFO
	.align		4
.L_673:
        /*0018*/ 	.byte	0x04, 0x17
        /*001a*/ 	.short	(.L_675 - .L_674)
.L_674:
        /*001c*/ 	.word	0x00000000
        /*0020*/ 	.short	0x0003
        /*0022*/ 	.short	0x0018
        /*0024*/ 	.byte	0x00, 0xf5, 0x21, 0x00


	//----- nvinfo : EIATTR_KPARAM_INFO
	.align		4
.L_675:
        /*0028*/ 	.byte	0x04, 0x17
        /*002a*/ 	.short	(.L_677 - .L_676)
.L_676:
        /*002c*/ 	.word	0x00000000
        /*0030*/ 	.short	0x0002
        /*0032*/ 	.short	0x0010
        /*0034*/ 	.byte	0x00, 0xf5, 0x21, 0x00


	//----- nvinfo : EIATTR_KPARAM_INFO
	.align		4
.L_677:
        /*0038*/ 	.byte	0x04, 0x17
        /*003a*/ 	.short	(.L_679 - .L_678)
.L_678:
        /*003c*/ 	.word	0x00000000
        /*0040*/ 	.short	0x0001
        /*0042*/ 	.short	0x0008
        /*0044*/ 	.byte	0x00, 0xf5, 0x21, 0x00


	//----- nvinfo : EIATTR_KPARAM_INFO
	.align		4
.L_679:
        /*0048*/ 	.byte	0x04, 0x17
        /*004a*/ 	.short	(.L_681 - .L_680)
.L_680:
        /*004c*/ 	.word	0x00000000
        /*0050*/ 	.short	0x0000
        /*0052*/ 	.short	0x0000
        /*0054*/ 	.byte	0x00, 0xf0, 0x21, 0x00


	//----- nvinfo : EIATTR_SPARSE_MMA_MASK
	.align		4
.L_681:
        /*0058*/ 	.byte	0x03, 0x50
        /*005a*/ 	.short	0x0000


	//----- nvinfo : EIATTR_MAXREG_COUNT
	.align		4
        /*005c*/ 	.byte	0x03, 0x1b
        /*005e*/ 	.short	0x00ff


	//----- nvinfo : EIATTR_MERCURY_ISA_VERSION
	.align		4
        /*0060*/ 	.byte	0x03, 0x5f
        /*0062*/ 	.short	0x0101


	//----- nvinfo : EIATTR_VRC_CTA_INIT_COUNT
	.align		4
        /*0064*/ 	.byte	0x02, 0x4a
	.zero		1
	.zero		1


	//----- nvinfo : EIATTR_EXIT_INSTR_OFFSETS
	.align		4
        /*0068*/ 	.byte	0x04, 0x1c
        /*006a*/ 	.short	(.L_683 - .L_682)


	//   ....[0]....
.L_682:
        /*006c*/ 	.word	0x000000c0


	//   ....[1]....
        /*0070*/ 	.word	0x00000100


	//   ....[2]....
        /*0074*/ 	.word	0x000001e0


	//----- nvinfo : EIATTR_CBANK_PARAM_SIZE
	.align		4
.L_683:
        /*0078*/ 	.byte	0x03, 0x19
        /*007a*/ 	.short	0x0024


	//----- nvinfo : EIATTR_PARAM_CBANK
	.align		4
        /*007c*/ 	.byte	0x04, 0x0a
        /*007e*/ 	.short	(.L_685 - .L_684)
	.align		4
.L_684:
        /*0080*/ 	.word	index@(.nv.constant0.ImageAdd_c)
        /*0084*/ 	.short	0x0380
        /*0086*/ 	.short	0x0024


	//----- nvinfo : EIATTR_SW_WAR
	.align		4
.L_685:
        /*0088*/ 	.byte	0x04, 0x36
        /*008a*/ 	.short	(.L_687 - .L_686)
.L_686:
        /*008c*/ 	.word	0x00000008
.L_687:


//--------------------- .nv.callgraph             --------------------------
	.section	.nv.callgraph,"",@"SHT_CUDA_CALLGRAPH"
	.align	4
	.sectionentsize	8
	.align		4
        /*0000*/ 	.word	0x00000000
	.align		4
        /*0004*/ 	.word	0xffffffff
	.align		4
        /*0008*/ 	.word	0x00000000
	.align		4
        /*000c*/ 	.word	0xfffffffe
	.align		4
        /*0010*/ 	.word	0x00000000
	.align		4
        /*0014*/ 	.word	0xfffffffd
	.align		4
        /*0018*/ 	.word	0x00000000
	.align		4
        /*001c*/ 	.word	0xfffffffc


//--------------------- .text.ImageDiv_d          --------------------------
	.section	.text.ImageDiv_d,"ax",@progbits
	.align	128
        .global         ImageDiv_d
        .type           ImageDiv_d,@function
        .size           ImageDiv_d,(.L_x_48 - ImageDiv_d)
        .other          ImageDiv_d,@"STO_CUDA_ENTRY STV_DEFAULT"
ImageDiv_d:
.text.ImageDiv_d:
[----:B------:R-:W-:Y:S01]  /*0000*/  LDC R1, c[0x0][0x37c] ;  /* 0x0000df00ff017b82 */ /* 0x000fe20000000800 */
[----:B------:R-:W0:Y:S07]  /*0010*/  S2R R2, SR_TID.Y ;  /* 0x0000000000027919 */ /* 0x000e2e0000002200 */
[----:B------:R-:W1:Y:S01]  /*0020*/  LDC R0, c[0x0][0x360] ;  /* 0x0000d800ff007b82 */ /* 0x000e620000000800 */
[----:B------:R-:W2:Y:S01]  /*0030*/  LDCU.64 UR6, c[0x0][0x380] ;  /* 0x00007000ff0677ac */ /* 0x000ea20008000a00 */
[----:B------:R-:W1:Y:S06]  /*0040*/  S2R R5, SR_TID.X ;  /* 0x0000000000057919 */ /* 0x000e6c0000002100 */
[----:B------:R-:W0:Y:S08]  /*0050*/  S2UR UR5, SR_CTAID.Y ;  /* 0x00000000000579c3 */ /* 0x000e300000002600 */
[----:B------:R-:W0:Y:S08]  /*0060*/  LDC R3, c[0x0][0x364] ;  /* 0x0000d900ff037b82 */ /* 0x000e300000000800 */
[----:B------:R-:W1:Y:S01]  /*0070*/  S2UR UR4, SR_CTAID.X ;  /* 0x00000000000479c3 */ /* 0x000e620000002500 */
[----:B0-----:R-:W-:-:S05]  /*0080*/  IMAD R3, R3, UR5, R2 ;  /* 0x0000000503037c24 */ /* 0x001fca000f8e0202 */
[----:B--2---:R-:W-:Y:S01]  /*0090*/  ISETP.GE.U32.AND P0, PT, R3, UR7, PT ;  /* 0x0000000703007c0c */ /* 0x004fe2000bf06070 */
[----:B-1----:R-:W-:-:S05]  /*00a0*/  IMAD R0, R0, UR4, R5 ;  /* 0x0000000400007c24 */ /* 0x002fca000f8e0205 */
[----:B------:R-:W-:-:S13]  /*00b0*/  ISETP.GE.U32.OR P0, PT, R0, UR6, P0 ;  /* 0x0000000600007c0c */ /* 0x000fda0008706470 */
[----:B------:R-:W-:Y:S05]  /*00c0*/  @P0 EXIT ;  /* 0x000000000000094d */ /* 0x000fea0003800000 */
[----:B------:R-:W0:Y:S01]  /*00d0*/  LDCU UR4, c[0x0][0x3a0] ;  /* 0x00007400ff0477ac */ /* 0x000e220008000800 */
[----:B------:R-:W-:-:S05]  /*00e0*/  IMAD R0, R3, UR6, R0 ;  /* 0x0000000603007c24 */ /* 0x000fca000f8e0200 */
[----:B0-----:R-:W-:-:S13]  /*00f0*/  ISETP.GE.U32.AND P0, PT, R0, UR4, PT ;  /* 0x0000000400007c0c */ /* 0x001fda000bf06070 */
[----:B------:R-:W-:Y:S05]  /*0100*/  @P0 EXIT ;  /* 0x000000000000094d */ /* 0x000fea0003800000 */
[----:B------:R-:W0:Y:S01]  /*0110*/  LDC.64 R4, c[0x0][0x390] ;  /* 0x0000e400ff047b82 */ /* 0x000e220000000a00 */
[----:B------:R-:W1:Y:S07]  /*0120*/  LDCU.64 UR4, c[0x0][0x358] ;  /* 0x00006b00ff0477ac */ /* 0x000e6e0008000a00 */
[----:B------:R-:W2:Y:S01]  /*0130*/  LDC.64 R6, c[0x0][0x388] ;  /* 0x0000e200ff067b82 */ /* 0x000ea20000000a00 */
[----:B0-----:R-:W-:-:S06]  /*0140*/  IMAD.WIDE.U32 R4, R0, 0x8, R4 ;  /* 0x0000000800047825 */ /* 0x001fcc00078e0004 */
[----:B-1----:R-:W3:Y:S01]  /*0150*/  LDG.E.64 R4, desc[UR4][R4.64] ;  /* 0x0000000404047981 */ /* 0x002ee2000c1e1b00 */
[----:B--2---:R-:W-:-:S06]  /*0160*/  IMAD.WIDE.U32 R6, R0, 0x8, R6 ;  /* 0x0000000800067825 */ /* 0x004fcc00078e0006 */
[----:B------:R-:W2:Y:S01]  /*0170*/  LDG.E.64 R6, desc[UR4][R6.64] ;  /* 0x0000000406067981 */ /* 0x000ea2000c1e1b00 */
[----:B------:R-:W-:Y:S01]  /*0180*/  IMAD.MOV.U32 R2, RZ, RZ, 0x1 ;  /* 0x00000001ff027424 */ /* 0x000fe200078e00ff */
[----:B------:R-:W-:Y:S01]  /*0190*/  BSSY.RECONVERGENT B0, `(.L_x_0) ;  /* 0x0000010000007945 */ /* 0x000fe20003800200 */
[----:B---3--:R-:W0:Y:S01]  /*01a0*/  MUFU.RCP64H R3, R5 ;  /* 0x0000000500037308 */ /* 0x008e220000001800 */
[----:B--2---:R-:W-:-:S03]  /*01b0*/  FSETP.GEU.AND P1, PT, |R7|, 6.5827683646048100446e-37, PT ;  /* 0x036000000700780b */ /* 0x004fc60003f2e200 */
[----:B0-----:R-:W-:-:S08]  /*01c0*/  DFMA R8, -R4, R2, 1 ;  /* 0x3ff000000408742b */ /* 0x001fd00000000102 */
[----:B------:R-:W-:-:S08]  /*01d0*/  DFMA R8, R8, R8, R8 ;  /* 0x000000080808722b */ /* 0x000fd00000000008 */
[----:B------:R-:W-:-:S08]  /*01e0*/  DFMA R8, R2, R8, R2 ;  /* 0x000000080208722b */ /* 0x000fd00000000002 */
[----:B------:R-:W-:-:S08]  /*01f0*/  DFMA R2, -R4, R8, 1 ;  /* 0x3ff000000402742b */ /* 0x000fd00000000108 */
[----:B------:R-:W-:-:S08]  /*0200*/  DFMA R2, R8, R2, R8 ;  /* 0x000000020802722b */ /* 0x000fd00000000008 */
[----:B------:R-:W-:-:S08]  /*0210*/  DMUL R8, R6, R2 ;  /* 0x0000000206087228 */ /* 0x000fd00000000000 */
[----:B------:R-:W-:-:S08]  /*0220*/  DFMA R10, -R4, R8, R6 ;  /* 0x00000008040a722b */ /* 0x000fd00000000106 */
[----:B------:R-:W-:-:S10]  /*0230*/  DFMA R2, R2, R10, R8 ;  /* 0x0000000a0202722b */ /* 0x000fd40000000008 */
[----:B------:R-:W-:-:S05]  /*0240*/  FFMA R8, RZ, R5, R3 ;  /* 0x00000005ff087223 */ /* 0x000fca0000000003 */
[----:B------:R-:W-:-:S13]  /*0250*/  FSETP.GT.AND P0, PT, |R8|, 1.469367938527859385e-39, PT ;  /* 0x001000000800780b */ /* 0x000fda0003f04200 */
[----:B------:R-:W-:Y:S05]  /*0260*/  @P0 BRA P1, `(.L_x_1) ;  /* 0x0000000000080947 */ /* 0x000fea0000800000 */
[----:B------:R-:W-:-:S07]  /*0270*/  MOV R10, 0x290 ;  /* 0x00000290000a7802 */ /* 0x000fce0000000f00 */
[----:B------:R-:W-:Y:S05]  /*0280*/  CALL.REL.NOINC `($__internal_0_$__cuda_sm20_div_rn_f64_full) ;  /* 0x0000000000147944 */ /* 0x000fea0003c00000 */
.L_x_1:
[----:B------:R-:W-:Y:S05]  /*0290*/  BSYNC.RECONVERGENT B0 ;  /* 0x0000000000007941 */ /* 0x000fea0003800200 */
.L_x_0:
[----:B------:R-:W0:Y:S02]  /*02a0*/  LDC.64 R4, c[0x0][0x398] ;  /* 0x0000e600ff047b82 */ /* 0x000e240000000a00 */
[----:B0-----:R-:W-:-:S05]  /*02b0*/  IMAD.WIDE.U32 R4, R0, 0x8, R4 ;  /* 0x0000000800047825 */ /* 0x001fca00078e0004 */
[----:B------:R-:W-:Y:S01]  /*02c0*/  STG.E.64 desc[UR4][R4.64], R2 ;  /* 0x0000000204007986 */ /* 0x000fe2000c101b04 */
[----:B------:R-:W-:Y:S05]  /*02d0*/  EXIT ;  /* 0x000000000000794d */ /* 0x000fea0003800000 */
        .weak           $__internal_0_$__cuda_sm20_div_rn_f64_full
        .type           $__internal_0_$__cuda_sm20_div_rn_f64_full,@function
        .size           $__internal_0_$__cuda_sm20_div_rn_f64_full,(.L_x_48 - $__internal_0_$__cuda_sm20_div_rn_f64_full)
$__internal_0_$__cuda_sm20_div_rn_f64_full:
[C---:B------:R-:W-:Y:S01]  /*02e0*/  FSETP.GEU.AND P0, PT, |R5|.reuse, 1.469367938527859385e-39, PT ;  /* 0x001000000500780b */ /* 0x040fe20003f0e200 */
[----:B------:R-:W-:Y:S01]  /*02f0*/  IMAD.MOV.U32 R16, RZ, RZ, 0x1 ;  /* 0x00000001ff107424 */ /* 0x000fe200078e00ff */
[----:B------:R-:W-:Y:S01]  /*0300*/  LOP3.LUT R2, R5, 0x800fffff, RZ, 0xc0, !PT ;  /* 0x800fffff05027812 */ /* 0x000fe200078ec0ff */
[----:B------:R-:W-:Y:S01]  /*0310*/  BSSY.RECONVERGENT B1, `(.L_x_2) ;  /* 0x0000055000017945 */ /* 0x000fe20003800200 */
[C---:B------:R-:W-:Y:S02]  /*0320*/  FSETP.GEU.AND P2, PT, |R7|.reuse, 1.469367938527859385e-39, PT ;  /* 0x001000000700780b */ /* 0x040fe40003f4e200 */
[----:B------:R-:W-:Y:S01]  /*0330*/  LOP3.LUT R3, R2, 0x3ff00000, RZ, 0xfc, !PT ;  /* 0x3ff0000002037812 */ /* 0x000fe200078efcff */
[----:B------:R-:W-:Y:S01]  /*0340*/  IMAD.MOV.U32 R2, RZ, RZ, R4 ;  /* 0x000000ffff027224 */ /* 0x000fe200078e0004 */
[----:B------:R-:W-:Y:S02]  /*0350*/  LOP3.LUT R11, R7, 0x7ff00000, RZ, 0xc0, !PT ;  /* 0x7ff00000070b7812 */ /* 0x000fe400078ec0ff */
[----:B------:R-:W-:-:S03]  /*0360*/  LOP3.LUT R14, R5, 0x7ff00000, RZ, 0xc0, !PT ;  /* 0x7ff00000050e7812 */ /* 0x000fc600078ec0ff */
[----:B------:R-:W-:Y:S01]  /*0370*/  @!P0 DMUL R2, R4, 8.98846567431157953865e+307 ;  /* 0x7fe0000004028828 */ /* 0x000fe20000000000 */
[----:B------:R-:W-:-:S03]  /*0380*/  ISETP.GE.U32.AND P1, PT, R11, R14, PT ;  /* 0x0000000e0b00720c */ /* 0x000fc60003f26070 */
[----:B------:R-:W-:Y:S01]  /*0390*/  @!P2 LOP3.LUT R12, R5, 0x7ff00000, RZ, 0xc0, !PT ;  /* 0x7ff00000050ca812 */ /* 0x000fe200078ec0ff */
[----:B------:R-:W-:Y:S01]  /*03a0*/  @!P2 IMAD.MOV.U32 R18, RZ, RZ, RZ ;  /* 0x000000ffff12a224 */ /* 0x000fe200078e00ff */
[----:B------:R-:W0:Y:S02]  /*03b0*/  MUFU.RCP64H R17, R3 ;  /* 0x0000000300117308 */ /* 0x000e240000001800 */
[----:B------:R-:W-:Y:S01]  /*03c0*/  @!P2 ISETP.GE.U32.AND P3, PT, R11, R12, PT ;  /* 0x0000000c0b00a20c */ /* 0x000fe20003f66070 */
[----:B------:R-:W-:-:S05]  /*03d0*/  IMAD.MOV.U32 R12, RZ, RZ, 0x1ca00000 ;  /* 0x1ca00000ff0c7424 */ /* 0x000fca00078e00ff */
[----:B------:R-:W-:-:S04]  /*03e0*/  @!P2 SEL R13, R12, 0x63400000, !P3 ;  /* 0x634000000c0da807 */ /* 0x000fc80005800000 */
[----:B------:R-:W-:-:S04]  /*03f0*/  @!P2 LOP3.LUT R13, R13, 0x80000000, R7, 0xf8, !PT ;  /* 0x800000000d0da812 */ /* 0x000fc800078ef807 */
[----:B------:R-:W-:Y:S01]  /*0400*/  @!P2 LOP3.LUT R19, R13, 0x100000, RZ, 0xfc, !PT ;  /* 0x001000000d13a812 */ /* 0x000fe200078efcff */
[----:B0-----:R-:W-:-:S08]  /*0410*/  DFMA R8, R16, -R2, 1 ;  /* 0x3ff000001008742b */ /* 0x001fd00000000802 */
[----:B------:R-:W-:-:S08]  /*0420*/  DFMA R8, R8, R8, R8 ;  /* 0x000000080808722b */ /* 0x000fd00000000008 */
[----:B------:R-:W-:Y:S01]  /*0430*/  DFMA R16, R16, R8, R16 ;  /* 0x000000081010722b */ /* 0x000fe20000000010 */
[----:B------:R-:W-:Y:S01]  /*0440*/  SEL R9, R12, 0x63400000, !P1 ;  /* 0x634000000c097807 */ /* 0x000fe20004800000 */
[----:B------:R-:W-:-:S03]  /*0450*/  IMAD.MOV.U32 R8, RZ, RZ, R6 ;  /* 0x000000ffff087224 */ /* 0x000fc600078e0006 */
[----:B------:R-:W-:-:S03]  /*0460*/  LOP3.LUT R9, R9, 0x800fffff, R7, 0xf8, !PT ;  /* 0x800fffff09097812 */ /* 0x000fc600078ef807 */
[----:B------:R-:W-:-:S03]  /*0470*/  DFMA R20, R16, -R2, 1 ;  /* 0x3ff000001014742b */ /* 0x000fc60000000802 */
[----:B------:R-:W-:-:S05]  /*0480*/  @!P2 DFMA R8, R8, 2, -R18 ;  /* 0x400000000808a82b */ /* 0x000fca0000000812 */
[----:B------:R-:W-:Y:S01]  /*0490*/  DFMA R16, R16, R20, R16 ;  /* 0x000000141010722b */ /* 0x000fe20000000010 */
[----:B------:R-:W-:Y:S02]  /*04a0*/  IMAD.MOV.U32 R21, RZ, RZ, R11 ;  /* 0x000000ffff157224 */ /* 0x000fe400078e000b */
[----:B------:R-:W-:Y:S01]  /*04b0*/  IMAD.MOV.U32 R20, RZ, RZ, R14 ;  /* 0x000000ffff147224 */ /* 0x000fe200078e000e */
[----:B------:R-:W-:Y:S02]  /*04c0*/  @!P0 LOP3.LUT R20, R3, 0x7ff00000, RZ, 0xc0, !PT ;  /* 0x7ff0000003148812 */ /* 0x000fe400078ec0ff */
[----:B------:R-:W-:Y:S02]  /*04d0*/  @!P2 LOP3.LUT R21, R9, 0x7ff00000, RZ, 0xc0, !PT ;  /* 0x7ff000000915a812 */ /* 0x000fe400078ec0ff */
[----:B------:R-:W-:Y:S01]  /*04e0*/  DMUL R18, R16, R8 ;  /* 0x0000000810127228 */ /* 0x000fe20000000000 */
[----:B------:R-:W-:Y:S02]  /*04f0*/  VIADD R22, R20, 0xffffffff ;  /* 0xffffffff14167836 */ /* 0x000fe40000000000 */
[----:B------:R-:W-:-:S05]  /*0500*/  VIADD R13, R21, 0xffffffff ;  /* 0xffffffff150d7836 */ /* 0x000fca0000000000 */
[----:B------:R-:W-:Y:S01]  /*0510*/  DFMA R14, R18, -R2, R8 ;  /* 0x80000002120e722b */ /* 0x000fe20000000008 */
[----:B------:R-:W-:-:S04]  /*0520*/  ISETP.GT.U32.AND P0, PT, R13, 0x7feffffe, PT ;  /* 0x7feffffe0d00780c */ /* 0x000fc80003f04070 */
[----:B------:R-:W-:-:S03]  /*0530*/  ISETP.GT.U32.OR P0, PT, R22, 0x7feffffe, P0 ;  /* 0x7feffffe1600780c */ /* 0x000fc60000704470 */
[----:B------:R-:W-:-:S10]  /*0540*/  DFMA R14, R16, R14, R18 ;  /* 0x0000000e100e722b */ /* 0x000fd40000000012 */
[----:B------:R-:W-:Y:S05]  /*0550*/  @P0 BRA `(.L_x_3) ;  /* 0x00000000006c0947 */ /* 0x000fea0003800000 */
[----:B------:R-:W-:-:S04]  /*0560*/  LOP3.LUT R16, R5, 0x7ff00000, RZ, 0xc0, !PT ;  /* 0x7ff0000005107812 */ /* 0x000fc800078ec0ff */
[CC--:B------:R-:W-:Y:S02]  /*0570*/  VIADDMNMX R6, R11.reuse, -R16.reuse, 0xb9600000, !PT ;  /* 0xb96000000b067446 */ /* 0x0c0fe40007800910 */
[----:B------:R-:W-:Y:S02]  /*0580*/  ISETP.GE.U32.AND P0, PT, R11, R16, PT ;  /* 0x000000100b00720c */ /* 0x000fe40003f06070 */
[----:B------:R-:W-:Y:S02]  /*0590*/  VIMNMX R6, PT, PT, R6, 0x46a00000, PT ;  /* 0x46a0000006067848 */ /* 0x000fe40003fe0100 */
[----:B------:R-:W-:-:S05]  /*05a0*/  SEL R11, R12, 0x63400000, !P0 ;  /* 0x634000000c0b7807 */ /* 0x000fca0004000000 */
[----:B------:R-:W-:Y:S02]  /*05b0*/  IMAD.IADD R11, R6, 0x1, -R11 ;  /* 0x00000001060b7824 */ /* 0x000fe400078e0a0b */
[----:B------:R-:W-:Y:S02]  /*05c0*/  IMAD.MOV.U32 R6, RZ, RZ, RZ ;  /* 0x000000ffff067224 */ /* 0x000fe400078e00ff */
[----:B------:R-:W-:-:S06]  /*05d0*/  VIADD R7, R11, 0x7fe00000 ;  /* 0x7fe000000b077836 */ /* 0x000fcc0000000000 */
[----:B------:R-:W-:-:S10]  /*05e0*/  DMUL R12, R14, R6 ;  /* 0x000000060e0c7228 */ /* 0x000fd40000000000 */
[----:B------:R-:W-:-:S13]  /*05f0*/  FSETP.GTU.AND P0, PT, |R13|, 1.469367938527859385e-39, PT ;  /* 0x001000000d00780b */ /* 0x000fda0003f0c200 */
[----:B------:R-:W-:Y:S05]  /*0600*/  @P0 BRA `(.L_x_4) ;  /* 0x0000000000940947 */ /* 0x000fea0003800000 */
[----:B------:R-:W-:Y:S01]  /*0610*/  DFMA R2, R14, -R2, R8 ;  /* 0x800000020e02722b */ /* 0x000fe20000000008 */
[----:B------:R-:W-:-:S09]  /*0620*/  IMAD.MOV.U32 R6, RZ, RZ, RZ ;  /* 0x000000ffff067224 */ /* 0x000fd200078e00ff */
[C---:B------:R-:W-:Y:S02]  /*0630*/  FSETP.NEU.AND P0, PT, R3.reuse, RZ, PT ;  /* 0x000000ff0300720b */ /* 0x040fe40003f0d000 */
[----:B------:R-:W-:-:S04]  /*0640*/  LOP3.LUT R5, R3, 0x80000000, R5, 0x48, !PT ;  /* 0x8000000003057812 */ /* 0x000fc800078e4805 */
[----:B------:R-:W-:-:S07]  /*0650*/  LOP3.LUT R7, R5, R7, RZ, 0xfc, !PT ;  /* 0x0000000705077212 */ /* 0x000fce00078efcff */
[----:B------:R-:W-:Y:S05]  /*0660*/  @!P0 BRA `(.L_x_4) ;  /* 0x00000000007c8947 */ /* 0x000fea0003800000 */
[----:B------:R-:W-:Y:S01]  /*0670*/  IMAD.MOV R3, RZ, RZ, -R11 ;  /* 0x000000ffff037224 */ /* 0x000fe200078e0a0b */
[----:B------:R-:W-:Y:S01]  /*0680*/  DMUL.RP R6, R14, R6 ;  /* 0x000000060e067228 */ /* 0x000fe20000008000 */
[----:B------:R-:W-:Y:S01]  /*0690*/  IMAD.MOV.U32 R2, RZ, RZ, RZ ;  /* 0x000000ffff027224 */ /* 0x000fe200078e00ff */
[----:B------:R-:W-:-:S05]  /*06a0*/  IADD3 R11, PT, PT, -R11, -0x43300000, RZ ;  /* 0xbcd000000b0b7810 */ /* 0x000fca0007ffe1ff */
[----:B------:R-:W-:-:S03]  /*06b0*/  DFMA R2, R12, -R2, R14 ;  /* 0x800000020c02722b */ /* 0x000fc6000000000e */
[----:B------:R-:W-:-:S07]  /*06c0*/  LOP3.LUT R5, R7, R5, RZ, 0x3c, !PT ;  /* 0x0000000507057212 */ /* 0x000fce00078e3cff */
[----:B------:R-:W-:-:S04]  /*06d0*/  FSETP.NEU.AND P0, PT, |R3|, R11, PT ;  /* 0x0000000b0300720b */ /* 0x000fc80003f0d200 */
[----:B------:R-:W-:Y:S02]  /*06e0*/  FSEL R12, R6, R12, !P0 ;  /* 0x0000000c060c7208 */ /* 0x000fe40004000000 */
[----:B------:R-:W-:Y:S01]  /*06f0*/  FSEL R13, R5, R13, !P0 ;  /* 0x0000000d050d7208 */ /* 0x000fe20004000000 */
[----:B------:R-:W-:Y:S06]  /*0700*/  BRA `(.L_x_4) ;  /* 0x0000000000547947 */ /* 0x000fec0003800000 */
.L_x_3:
[----:B------:R-:W-:-:S14]  /*0710*/  DSETP.NAN.AND P0, PT, R6, R6, PT ;  /* 0x000000060600722a */ /* 0x000fdc0003f08000 */
[----:B------:R-:W-:Y:S05]  /*0720*/  @P0 BRA `(.L_x_5) ;  /* 0x0000000000440947 */ /* 0x000fea0003800000 */
[----:B------:R-:W-:-:S14]  /*0730*/  DSETP.NAN.AND P0, PT, R4, R4, PT ;  /* 0x000000040400722a */ /* 0x000fdc0003f08000 */
[----:B------:R-:W-:Y:S05]  /*0740*/  @P0 BRA `(.L_x_6) ;  /* 0x0000000000300947 */ /* 0x000fea0003800000 */
[----:B------:R-:W-:Y:S01]  /*0750*/  ISETP.NE.AND P0, PT, R21, R20, PT ;  /* 0x000000141500720c */ /* 0x000fe20003f05270 */
[----:B------:R-:W-:Y:S02]  /*0760*/  IMAD.MOV.U32 R12, RZ, RZ, 0x0 ;  /* 0x00000000ff0c7424 */ /* 0x000fe400078e00ff */
[----:B------:R-:W-:-:S10]  /*0770*/  IMAD.MOV.U32 R13, RZ, RZ, -0x80000 ;  /* 0xfff80000ff0d7424 */ /* 0x000fd400078e00ff */
[----:B------:R-:W-:Y:S05]  /*0780*/  @!P0 BRA `(.L_x_4) ;  /* 0x0000000000348947 */ /* 0x000fea0003800000 */
[----:B------:R-:W-:Y:S02]  /*0790*/  ISETP.NE.AND P0, PT, R21, 0x7ff00000, PT ;  /* 0x7ff000001500780c */ /* 0x000fe40003f05270 */
[----:B------:R-:W-:Y:S02]  /*07a0*/  LOP3.LUT R13, R7, 0x80000000, R5, 0x48, !PT ;  /* 0x80000000070d7812 */ /* 0x000fe400078e4805 */
[----:B------:R-:W-:-:S13]  /*07b0*/  ISETP.EQ.OR P0, PT, R20, RZ, !P0 ;  /* 0x000000ff1400720c */ /* 0x000fda0004702670 */
[----:B------:R-:W-:Y:S01]  /*07c0*/  @P0 LOP3.LUT R2, R13, 0x7ff00000, RZ, 0xfc, !PT ;  /* 0x7ff000000d020812 */ /* 0x000fe200078efcff */
[----:B------:R-:W-:Y:S02]  /*07d0*/  @!P0 IMAD.MOV.U32 R12, RZ, RZ, RZ ;  /* 0x000000ffff0c8224 */ /* 0x000fe400078e00ff */
[----:B------:R-:W-:Y:S02]  /*07e0*/  @P0 IMAD.MOV.U32 R12, RZ, RZ, RZ ;  /* 0x000000ffff0c0224 */ /* 0x000fe400078e00ff */
[----:B------:R-:W-:Y:S01]  /*07f0*/  @P0 IMAD.MOV.U32 R13, RZ, RZ, R2 ;  /* 0x000000ffff0d0224 */ /* 0x000fe200078e0002 */
[----:B------:R-:W-:Y:S06]  /*0800*/  BRA `(.L_x_4) ;  /* 0x0000000000147947 */ /* 0x000fec0003800000 */
.L_x_6:
[----:B------:R-:W-:Y:S01]  /*0810*/  LOP3.LUT R13, R5, 0x80000, RZ, 0xfc, !PT ;  /* 0x00080000050d7812 */ /* 0x000fe200078efcff */
[----:B------:R-:W-:Y:S01]  /*0820*/  IMAD.MOV.U32 R12, RZ, RZ, R4 ;  /* 0x000000ffff0c7224 */ /* 0x000fe200078e0004 */
[----:B------:R-:W-:Y:S06]  /*0830*/  BRA `(.L_x_4) ;  /* 0x0000000000087947 */ /* 0x000fec0003800000 */
.L_x_5:
[----:B------:R-:W-:Y:S01]  /*0840*/  LOP3.LUT R13, R7, 0x80000, RZ, 0xfc, !PT ;  /* 0x00080000070d7812 */ /* 0x000fe200078efcff */
[----:B------:R-:W-:-:S07]  /*0850*/  IMAD.MOV.U32 R12, RZ, RZ, R6 ;  /* 0x000000ffff0c7224 */ /* 0x000fce00078e0006 */
.L_x_4:
[----:B------:R-:W-:Y:S05]  /*0860*/  BSYNC.RECONVERGENT B1 ;  /* 0x0000000000017941 */ /* 0x000fea0003800200 */
.L_x_2:
[----:B------:R-:W-:Y:S02]  /*0870*/  IMAD.MOV.U32 R11, RZ, RZ, 0x0 ;  /* 0x00000000ff0b7424 */ /* 0x000fe400078e00ff */
[----:B------:R-:W-:Y:S02]  /*0880*/  IMAD.MOV.U32 R2, RZ, RZ, R12 ;  /* 0x000000ffff027224 */ /* 0x000fe400078e000c */
[----:B------:R-:W-:Y:S01]  /*0890*/  IMAD.MOV.U32 R3, RZ, RZ, R13 ;  /* 0x000000ffff037224 */ /* 0x000fe200078e000d */
[----:B------:R-:W-:Y:S06]  /*08a0*/  RET.REL.NODEC R10 `(ImageDiv_d) ;  /* 0xfffffff40ad47950 */ /* 0x000fec0003c3ffff */
.L_x_7:
[----:B------:R-:W-:-:S00]  /*08b0*/  BRA `(.L_x_7) ;  /* 0xfffffffc00fc7947 */ /* 0x000fc0000383ffff */
[----:B------:R-:W-:-:S00]  /*08c0*/  NOP ;  /* 0x0000000000007918 */ /* 0x000fc00000000000 */
        /* <DEDUP_REMOVED lines=11> */
.L_x_48:


//--------------------- .text.ImageDiv_f          --------------------------
	.section	.text.ImageDiv_f,"ax",@progbits
	.align	128
        .global         ImageDiv_f
        .type           ImageDiv_f,@function
        .size           ImageDiv_f,(.L_x_49 - ImageDiv_f)
        .other          ImageDiv_f,@"STO_CUDA_ENTRY STV_DEFAULT"
ImageDiv_f:
.text.ImageDiv_f:
        /* <DEDUP_REMOVED lines=20> */
[----:B0-----:R-:W-:-:S05]  /*0140*/  IMAD.WIDE.U32 R6, R2, 0x4, R6 ;  /* 0x0000000402067825 */ /* 0x001fca00078e0006 */
[----:B-1----:R-:W3:Y:S01]  /*0150*/  LDG.E R3, desc[UR4][R6.64] ;  /* 0x0000000406037981 */ /* 0x002ee2000c1e1900 */
[----:B--2---:R-:W-:-:S05]  /*0160*/  IMAD.WIDE.U32 R4, R2, 0x4, R4 ;  /* 0x0000000402047825 */ /* 0x004fca00078e0004 */
[----:B------:R-:W2:Y:S01]  /*0170*/  LDG.E R0, desc[UR4][R4.64] ;  /* 0x0000000404007981 */ /* 0x000ea2000c1e1900 */
[----:B------:R-:W-:Y:S01]  /*0180*/  BSSY.RECONVERGENT B0, `(.L_x_8) ;  /* 0x000000c000007945 */ /* 0x000fe20003800200 */
[----:B---3--:R-:W0:Y:S08]  /*0190*/  MUFU.RCP R8, R3 ;  /* 0x0000000300087308 */ /* 0x008e300000001000 */
[----:B--2---:R-:W1:Y:S01]  /*01a0*/  FCHK P0, R0, R3 ;  /* 0x0000000300007302 */ /* 0x004e620000000000 */
[----:B0-----:R-:W-:-:S04]  /*01b0*/  FFMA R9, -R3, R8, 1 ;  /* 0x3f80000003097423 */ /* 0x001fc80000000108 */
[----:B------:R-:W-:-:S04]  /*01c0*/  FFMA R9, R8, R9, R8 ;  /* 0x0000000908097223 */ /* 0x000fc80000000008 */
[----:B------:R-:W-:-:S04]  /*01d0*/  FFMA R8, R0, R9, RZ ;  /* 0x0000000900087223 */ /* 0x000fc800000000ff */
[----:B------:R-:W-:-:S04]  /*01e0*/  FFMA R10, -R3, R8, R0 ;  /* 0x00000008030a7223 */ /* 0x000fc80000000100 */
[----:B------:R-:W-:Y:S01]  /*01f0*/  FFMA R9, R9, R10, R8 ;  /* 0x0000000a09097223 */ /* 0x000fe20000000008 */
[----:B-1----:R-:W-:Y:S06]  /*0200*/  @!P0 BRA `(.L_x_9) ;  /* 0x00000000000c8947 */ /* 0x002fec0003800000 */
[----:B------:R-:W-:-:S07]  /*0210*/  MOV R4, 0x230 ;  /* 0x0000023000047802 */ /* 0x000fce0000000f00 */
[----:B------:R-:W-:Y:S05]  /*0220*/  CALL.REL.NOINC `($__internal_1_$__cuda_sm3x_div_rn_noftz_f32_slowpath) ;  /* 0x0000000000187944 */ /* 0x000fea0003c00000 */
[----:B------:R-:W-:-:S07]  /*0230*/  IMAD.MOV.U32 R9, RZ, RZ, R0 ;  /* 0x000000ffff097224 */ /* 0x000fce00078e0000 */
.L_x_9:
[----:B------:R-:W-:Y:S05]  /*0240*/  BSYNC.RECONVERGENT B0 ;  /* 0x0000000000007941 */ /* 0x000fea0003800200 */
.L_x_8:
[----:B------:R-:W0:Y:S02]  /*0250*/  LDC.64 R4, c[0x0][0x398] ;  /* 0x0000e600ff047b82 */ /* 0x000e240000000a00 */
[----:B0-----:R-:W-:-:S05]  /*0260*/  IMAD.WIDE.U32 R2, R2, 0x4, R4 ;  /* 0x0000000402027825 */ /* 0x001fca00078e0004 */
[----:B------:R-:W-:Y:S01]  /*0270*/  STG.E desc[UR4][R2.64], R9 ;  /* 0x0000000902007986 */ /* 0x000fe2000c101904 */
[----:B------:R-:W-:Y:S05]  /*0280*/  EXIT ;  /* 0x000000000000794d */ /* 0x000fea0003800000 */
        .weak           $__internal_1_$__cuda_sm3x_div_rn_noftz_f32_slowpath
        .type           $__internal_1_$__cuda_sm3x_div_rn_noftz_f32_slowpath,@function
        .size           $__internal_1_$__cuda_sm3x_div_rn_noftz_f32_slowpath,(.L_x_49 - $__internal_1_$__cuda_sm3x_div_rn_noftz_f32_slowpath)
$__internal_1_$__cuda_sm3x_div_rn_noftz_f32_slowpath:
[--C-:B------:R-:W-:Y:S01]  /*0290*/  SHF.R.U32.HI R6, RZ, 0x17, R3.reuse ;  /* 0x00000017ff067819 */ /* 0x100fe20000011603 */
[----:B------:R-:W-:Y:S01]  /*02a0*/  BSSY.RECONVERGENT B1, `(.L_x_10) ;  /* 0x0000064000017945 */ /* 0x000fe20003800200 */
[--C-:B------:R-:W-:Y:S01]  /*02b0*/  SHF.R.U32.HI R5, RZ, 0x17, R0.reuse ;  /* 0x00000017ff057819 */ /* 0x100fe20000011600 */
[----:B------:R-:W-:Y:S01]  /*02c0*/  IMAD.MOV.U32 R7, RZ, RZ, R0 ;  /* 0x000000ffff077224 */ /* 0x000fe200078e0000 */
[----:B------:R-:W-:Y:S01]  /*02d0*/  LOP3.LUT R6, R6, 0xff, RZ, 0xc0, !PT ;  /* 0x000000ff06067812 */ /* 0x000fe200078ec0ff */
[----:B------:R-:W-:Y:S01]  /*02e0*/  IMAD.MOV.U32 R8, RZ, RZ, R3 ;  /* 0x000000ffff087224 */ /* 0x000fe200078e0003 */
[----:B------:R-:W-:-:S03]  /*02f0*/  LOP3.LUT R5, R5, 0xff, RZ, 0xc0, !PT ;  /* 0x000000ff05057812 */ /* 0x000fc600078ec0ff */
[----:B------:R-:W-:Y:S02]  /*0300*/  VIADD R11, R6, 0xffffffff ;  /* 0xffffffff060b7836 */ /* 0x000fe40000000000 */
[----:B------:R-:W-:-:S03]  /*0310*/  VIADD R10, R5, 0xffffffff ;  /* 0xffffffff050a7836 */ /* 0x000fc60000000000 */
[----:B------:R-:W-:-:S04]  /*0320*/  ISETP.GT.U32.AND P0, PT, R11, 0xfd, PT ;  /* 0x000000fd0b00780c */ /* 0x000fc80003f04070 */
[----:B------:R-:W-:-:S13]  /*0330*/  ISETP.GT.U32.OR P0, PT, R10, 0xfd, P0 ;  /* 0x000000fd0a00780c */ /* 0x000fda0000704470 */
[----:B------:R-:W-:Y:S01]  /*0340*/  @!P0 IMAD.MOV.U32 R9, RZ, RZ, RZ ;  /* 0x000000ffff098224 */ /* 0x000fe200078e00ff */
[----:B------:R-:W-:Y:S06]  /*0350*/  @!P0 BRA `(.L_x_11) ;  /* 0x00000000005c8947 */ /* 0x000fec0003800000 */
[----:B------:R-:W-:Y:S02]  /*0360*/  FSETP.GTU.FTZ.AND P0, PT, |R0|, +INF , PT ;  /* 0x7f8000000000780b */ /* 0x000fe40003f1c200 */
[----:B------:R-:W-:-:S04]  /*0370*/  FSETP.GTU.FTZ.AND P1, PT, |R3|, +INF , PT ;  /* 0x7f8000000300780b */ /* 0x000fc80003f3c200 */
[----:B------:R-:W-:-:S13]  /*0380*/  PLOP3.LUT P0, PT, P0, P1, PT, 0xf8, 0x8f ;  /* 0x00000000008f781c */ /* 0x000fda0000703f70 */
[----:B------:R-:W-:Y:S05]  /*0390*/  @P0 BRA `(.L_x_12) ;  /* 0x00000004004c0947 */ /* 0x000fea0003800000 */
[----:B------:R-:W-:-:S13]  /*03a0*/  LOP3.LUT P0, RZ, R8, 0x7fffffff, R7, 0xc8, !PT ;  /* 0x7fffffff08ff7812 */ /* 0x000fda000780c807 */
[----:B------:R-:W-:Y:S05]  /*03b0*/  @!P0 BRA `(.L_x_13) ;  /* 0x00000004003c8947 */ /* 0x000fea0003800000 */
[C---:B------:R-:W-:Y:S02]  /*03c0*/  FSETP.NEU.FTZ.AND P2, PT, |R0|.reuse, +INF , PT ;  /* 0x7f8000000000780b */ /* 0x040fe40003f5d200 */
[----:B------:R-:W-:Y:S02]  /*03d0*/  FSETP.NEU.FTZ.AND P1, PT, |R3|, +INF , PT ;  /* 0x7f8000000300780b */ /* 0x000fe40003f3d200 */
[----:B------:R-:W-:-:S11]  /*03e0*/  FSETP.NEU.FTZ.AND P0, PT, |R0|, +INF , PT ;  /* 0x7f8000000000780b */ /* 0x000fd60003f1d200 */
[----:B------:R-:W-:Y:S05]  /*03f0*/  @!P1 BRA !P2, `(.L_x_13) ;  /* 0x00000004002c9947 */ /* 0x000fea0005000000 */
[----:B------:R-:W-:-:S04]  /*0400*/  LOP3.LUT P2, RZ, R7, 0x7fffffff, RZ, 0xc0, !PT ;  /* 0x7fffffff07ff7812 */ /* 0x000fc8000784c0ff */
[----:B------:R-:W-:-:S13]  /*0410*/  PLOP3.LUT P1, PT, P1, P2, PT, 0x2f, 0xf2 ;  /* 0x0000000000f2781c */ /* 0x000fda0000f24577 */
[----:B------:R-:W-:Y:S05]  /*0420*/  @P1 BRA `(.L_x_14) ;  /* 0x0000000400181947 */ /* 0x000fea0003800000 */
[----:B------:R-:W-:-:S04]  /*0430*/  LOP3.LUT P1, RZ, R8, 0x7fffffff, RZ, 0xc0, !PT ;  /* 0x7fffffff08ff7812 */ /* 0x000fc8000782c0ff */
[----:B------:R-:W-:-:S13]  /*0440*/  PLOP3.LUT P0, PT, P0, P1, PT, 0x2f, 0xf2 ;  /* 0x0000000000f2781c */ /* 0x000fda0000702577 */
[----:B------:R-:W-:Y:S05]  /*0450*/  @P0 BRA `(.L_x_15) ;  /* 0x0000000400000947 */ /* 0x000fea0003800000 */
[----:B------:R-:W-:Y:S02]  /*0460*/  ISETP.GE.AND P0, PT, R10, RZ, PT ;  /* 0x000000ff0a00720c */ /* 0x000fe40003f06270 */
[----:B------:R-:W-:-:S11]  /*0470*/  ISETP.GE.AND P1, PT, R11, RZ, PT ;  /* 0x000000ff0b00720c */ /* 0x000fd60003f26270 */
[----:B------:R-:W-:Y:S02]  /*0480*/  @P0 IMAD.MOV.U32 R9, RZ, RZ, RZ ;  /* 0x000000ffff090224 */ /* 0x000fe400078e00ff */
[----:B------:R-:W-:Y:S01]  /*0490*/  @!P0 FFMA R7, R0, 1.84467440737095516160e+19, RZ ;  /* 0x5f80000000078823 */ /* 0x000fe200000000ff */
[----:B------:R-:W-:Y:S02]  /*04a0*/  @!P0 IMAD.MOV.U32 R9, RZ, RZ, -0x40 ;  /* 0xffffffc0ff098424 */ /* 0x000fe400078e00ff */
[----:B------:R-:W-:Y:S02]  /*04b0*/  @!P1 FFMA R8, R3, 1.84467440737095516160e+19, RZ ;  /* 0x5f80000003089823 */ /* 0x000fe400000000ff */
[----:B------:R-:W-:-:S07]  /*04c0*/  @!P1 VIADD R9, R9, 0x40 ;  /* 0x0000004009099836 */ /* 0x000fce0000000000 */
.L_x_11:
[----:B------:R-:W-:Y:S01]  /*04d0*/  LEA R3, R6, 0xc0800000, 0x17 ;  /* 0xc080000006037811 */ /* 0x000fe200078eb8ff */
[----:B------:R-:W-:Y:S01]  /*04e0*/  VIADD R5, R5, 0xffffff81 ;  /* 0xffffff8105057836 */ /* 0x000fe20000000000 */
[----:B------:R-:W-:Y:S03]  /*04f0*/  BSSY.RECONVERGENT B2, `(.L_x_16) ;  /* 0x0000035000027945 */ /* 0x000fe60003800200 */
[----:B------:R-:W-:Y:S01]  /*0500*/  IMAD.IADD R3, R8, 0x1, -R3 ;  /* 0x0000000108037824 */ /* 0x000fe200078e0a03 */
[C---:B------:R-:W-:Y:S01]  /*0510*/  IADD3 R6, PT, PT, R5.reuse, 0x7f, -R6 ;  /* 0x0000007f05067810 */ /* 0x040fe20007ffe806 */
[----:B------:R-:W-:Y:S02]  /*0520*/  IMAD R0, R5, -0x800000, R7 ;  /* 0xff80000005007824 */ /* 0x000fe400078e0207 */
[----:B------:R-:W0:Y:S01]  /*0530*/  MUFU.RCP R8, R3 ;  /* 0x0000000300087308 */ /* 0x000e220000001000 */
[----:B------:R-:W-:Y:S01]  /*0540*/  FADD.FTZ R11, -R3, -RZ ;  /* 0x800000ff030b7221 */ /* 0x000fe20000010100 */
[----:B------:R-:W-:-:S03]  /*0550*/  IMAD.IADD R6, R6, 0x1, R9 ;  /* 0x0000000106067824 */ /* 0x000fc600078e0209 */
[----:B0-----:R-:W-:-:S04]  /*0560*/  FFMA R13, R8, R11, 1 ;  /* 0x3f800000080d7423 */ /* 0x001fc8000000000b */
[----:B------:R-:W-:-:S04]  /*0570*/  FFMA R10, R8, R13, R8 ;  /* 0x0000000d080a7223 */ /* 0x000fc80000000008 */
[----:B------:R-:W-:-:S04]  /*0580*/  FFMA R7, R0, R10, RZ ;  /* 0x0000000a00077223 */ /* 0x000fc800000000ff */
[----:B------:R-:W-:-:S04]  /*0590*/  FFMA R8, R11, R7, R0 ;  /* 0x000000070b087223 */ /* 0x000fc80000000000 */
[----:B------:R-:W-:-:S04]  /*05a0*/  FFMA R7, R10, R8, R7 ;  /* 0x000000080a077223 */ /* 0x000fc80000000007 */
[----:B------:R-:W-:-:S04]  /*05b0*/  FFMA R8, R11, R7, R0 ;  /* 0x000000070b087223 */ /* 0x000fc80000000000 */
[----:B------:R-:W-:-:S05]  /*05c0*/  FFMA R0, R10, R8, R7 ;  /* 0x000000080a007223 */ /* 0x000fca0000000007 */
[----:B------:R-:W-:-:S04]  /*05d0*/  SHF.R.U32.HI R3, RZ, 0x17, R0 ;  /* 0x00000017ff037819 */ /* 0x000fc80000011600 */
[----:B------:R-:W-:-:S05]  /*05e0*/  LOP3.LUT R3, R3, 0xff, RZ, 0xc0, !PT ;  /* 0x000000ff03037812 */ /* 0x000fca00078ec0ff */
[----:B------:R-:W-:-:S04]  /*05f0*/  IMAD.IADD R9, R3, 0x1, R6 ;  /* 0x0000000103097824 */ /* 0x000fc800078e0206 */
[----:B------:R-:W-:-:S05]  /*0600*/  VIADD R3, R9, 0xffffffff ;  /* 0xffffffff09037836 */ /* 0x000fca0000000000 */
[----:B------:R-:W-:-:S13]  /*0610*/  ISETP.GE.U32.AND P0, PT, R3, 0xfe, PT ;  /* 0x000000fe0300780c */ /* 0x000fda0003f06070 */
[----:B------:R-:W-:Y:S05]  /*0620*/  @!P0 BRA `(.L_x_17) ;  /* 0x0000000000808947 */ /* 0x000fea0003800000 */
[----:B------:R-:W-:-:S13]  /*0630*/  ISETP.GT.AND P0, PT, R9, 0xfe, PT ;  /* 0x000000fe0900780c */ /* 0x000fda0003f04270 */
[----:B------:R-:W-:Y:S05]  /*0640*/  @P0 BRA `(.L_x_18) ;  /* 0x00000000006c0947 */ /* 0x000fea0003800000 */
[----:B------:R-:W-:-:S13]  /*0650*/  ISETP.GE.AND P0, PT, R9, 0x1, PT ;  /* 0x000000010900780c */ /* 0x000fda0003f06270 */
[----:B------:R-:W-:Y:S05]  /*0660*/  @P0 BRA `(.L_x_19) ;  /* 0x0000000000740947 */ /* 0x000fea0003800000 */
[----:B------:R-:W-:Y:S02]  /*0670*/  ISETP.GE.AND P0, PT, R9, -0x18, PT ;  /* 0xffffffe80900780c */ /* 0x000fe40003f06270 */
[----:B------:R-:W-:-:S11]  /*0680*/  LOP3.LUT R0, R0, 0x80000000, RZ, 0xc0, !PT ;  /* 0x8000000000007812 */ /* 0x000fd600078ec0ff */
[----:B------:R-:W-:Y:S05]  /*0690*/  @!P0 BRA `(.L_x_19) ;  /* 0x0000000000688947 */ /* 0x000fea0003800000 */
[CCC-:B------:R-:W-:Y:S01]  /*06a0*/  FFMA.RZ R3, R10.reuse, R8.reuse, R7.reuse ;  /* 0x000000080a037223 */ /* 0x1c0fe2000000c007 */
[CCC-:B------:R-:W-:Y:S01]  /*06b0*/  FFMA.RM R6, R10.reuse, R8.reuse, R7.reuse ;  /* 0x000000080a067223 */ /* 0x1c0fe20000004007 */
[C---:B------:R-:W-:Y:S02]  /*06c0*/  ISETP.NE.AND P2, PT, R9.reuse, RZ, PT ;  /* 0x000000ff0900720c */ /* 0x040fe40003f45270 */
[----:B------:R-:W-:Y:S02]  /*06d0*/  ISETP.NE.AND P1, PT, R9, RZ, PT ;  /* 0x000000ff0900720c */ /* 0x000fe40003f25270 */
[----:B------:R-:W-:Y:S01]  /*06e0*/  LOP3.LUT R5, R3, 0x7fffff, RZ, 0xc0, !PT ;  /* 0x007fffff03057812 */ /* 0x000fe200078ec0ff */
[----:B------:R-:W-:Y:S01]  /*06f0*/  FFMA.RP R3, R10, R8, R7 ;  /* 0x000000080a037223 */ /* 0x000fe20000008007 */
[----:B------:R-:W-:Y:S02]  /*0700*/  VIADD R8, R9, 0x20 ;  /* 0x0000002009087836 */ /* 0x000fe40000000000 */
[----:B------:R-:W-:Y:S01]  /*0710*/  LOP3.LUT R5, R5, 0x800000, RZ, 0xfc, !PT ;  /* 0x0080000005057812 */ /* 0x000fe200078efcff */
[----:B------:R-:W-:Y:S01]  /*0720*/  IMAD.MOV R7, RZ, RZ, -R9 ;  /* 0x000000ffff077224 */ /* 0x000fe200078e0a09 */
[----:B------:R-:W-:-:S02]  /*0730*/  FSETP.NEU.FTZ.AND P0, PT, R3, R6, PT ;  /* 0x000000060300720b */ /* 0x000fc40003f1d000 */
[----:B------:R-:W-:Y:S02]  /*0740*/  SHF.L.U32 R8, R5, R8, RZ ;  /* 0x0000000805087219 */ /* 0x000fe400000006ff */
[----:B------:R-:W-:Y:S02]  /*0750*/  SEL R6, R7, RZ, P2 ;  /* 0x000000ff07067207 */ /* 0x000fe40001000000 */
[----:B------:R-:W-:Y:S02]  /*0760*/  ISETP.NE.AND P1, PT, R8, RZ, P1 ;  /* 0x000000ff0800720c */ /* 0x000fe40000f25270 */
[----:B------:R-:W-:Y:S02]  /*0770*/  SHF.R.U32.HI R6, RZ, R6, R5 ;  /* 0x00000006ff067219 */ /* 0x000fe40000011605 */
[----:B------:R-:W-:Y:S02]  /*0780*/  PLOP3.LUT P0, PT, P0, P1, PT, 0xf8, 0x8f ;  /* 0x00000000008f781c */ /* 0x000fe40000703f70 */
[----:B------:R-:W-:-:S02]  /*0790*/  SHF.R.U32.HI R8, RZ, 0x1, R6 ;  /* 0x00000001ff087819 */ /* 0x000fc40000011606 */
[----:B------:R-:W-:-:S04]  /*07a0*/  SEL R3, RZ, 0x1, !P0 ;  /* 0x00000001ff037807 */ /* 0x000fc80004000000 */
[----:B------:R-:W-:-:S04]  /*07b0*/  LOP3.LUT R3, R3, 0x1, R8, 0xf8, !PT ;  /* 0x0000000103037812 */ /* 0x000fc800078ef808 */
[----:B------:R-:W-:-:S05]  /*07c0*/  LOP3.LUT R3, R3, R6, RZ, 0xc0, !PT ;  /* 0x0000000603037212 */ /* 0x000fca00078ec0ff */
[----:B------:R-:W-:-:S05]  /*07d0*/  IMAD.IADD R3, R8, 0x1, R3 ;  /* 0x0000000108037824 */ /* 0x000fca00078e0203 */
[----:B------:R-:W-:Y:S01]  /*07e0*/  LOP3.LUT R0, R3, R0, RZ, 0xfc, !PT ;  /* 0x0000000003007212 */ /* 0x000fe200078efcff */
[----:B------:R-:W-:Y:S06]  /*07f0*/  BRA `(.L_x_19) ;  /* 0x0000000000107947 */ /* 0x000fec0003800000 */
.L_x_18:
[----:B------:R-:W-:-:S04]  /*0800*/  LOP3.LUT R0, R0, 0x80000000, RZ, 0xc0, !PT ;  /* 0x8000000000007812 */ /* 0x000fc800078ec0ff */
[----:B------:R-:W-:Y:S01]  /*0810*/  LOP3.LUT R0, R0, 0x7f800000, RZ, 0xfc, !PT ;  /* 0x7f80000000007812 */ /* 0x000fe200078efcff */
[----:B------:R-:W-:Y:S06]  /*0820*/  BRA `(.L_x_19) ;  /* 0x0000000000047947 */ /* 0x000fec0003800000 */
.L_x_17:
[----:B------:R-:W-:-:S07]  /*0830*/  IMAD R0, R6, 0x800000, R0 ;  /* 0x0080000006007824 */ /* 0x000fce00078e0200 */
.L_x_19:
[----:B------:R-:W-:Y:S05]  /*0840*/  BSYNC.RECONVERGENT B2 ;  /* 0x0000000000027941 */ /* 0x000fea0003800200 */
.L_x_16:
[----:B------:R-:W-:Y:S05]  /*0850*/  BRA `(.L_x_20) ;  /* 0x0000000000207947 */ /* 0x000fea0003800000 */
.L_x_15:
[----:B------:R-:W-:-:S04]  /*0860*/  LOP3.LUT R0, R8, 0x80000000, R7, 0x48, !PT ;  /* 0x8000000008007812 */ /* 0x000fc800078e4807 */
[----:B------:R-:W-:Y:S01]  /*0870*/  LOP3.LUT R0, R0, 0x7f800000, RZ, 0xfc, !PT ;  /* 0x7f80000000007812 */ /* 0x000fe200078efcff */
[----:B------:R-:W-:Y:S06]  /*0880*/  BRA `(.L_x_20) ;  /* 0x0000000000147947 */ /* 0x000fec0003800000 */
.L_x_14:
[----:B------:R-:W-:Y:S01]  /*0890*/  LOP3.LUT R0, R8, 0x80000000, R7, 0x48, !PT ;  /* 0x8000000008007812 */ /* 0x000fe200078e4807 */
[----:B------:R-:W-:Y:S06]  /*08a0*/  BRA `(.L_x_20) ;  /* 0x00000000000c7947 */ /* 0x000fec0003800000 */
.L_x_13:
[----:B------:R-:W0:Y:S01]  /*08b0*/  MUFU.RSQ R0, -QNAN ;  /* 0xffc0000000007908 */ /* 0x000e220000001400 */
[----:B------:R-:W-:Y:S05]  /*08c0*/  BRA `(.L_x_20) ;  /* 0x0000000000047947 */ /* 0x000fea0003800000 */
.L_x_12:
[----:B------:R-:W-:-:S07]  /*08d0*/  FADD.FTZ R0, R0, R3 ;  /* 0x0000000300007221 */ /* 0x000fce0000010000 */
.L_x_20:
[----:B------:R-:W-:Y:S05]  /*08e0*/  BSYNC.RECONVERGENT B1 ;  /* 0x0000000000017941 */ /* 0x000fea0003800200 */
.L_x_10:
[----:B------:R-:W-:-:S04]  /*08f0*/  IMAD.MOV.U32 R5, RZ, RZ, 0x0 ;  /* 0x00000000ff057424 */ /* 0x000fc800078e00ff */
[----:B0-----:R-:W-:Y:S05]  /*0900*/  RET.REL.NODEC R4 `(ImageDiv_f) ;  /* 0xfffffff404bc7950 */ /* 0x001fea0003c3ffff */
.L_x_21:
        /* <DEDUP_REMOVED lines=15> */
.L_x_49:


//--------------------- .text.ImageDiv_ui         --------------------------
	.section	.text.ImageDiv_ui,"ax",@progbits
	.align	128
        .global         ImageDiv_ui
        .type           ImageDiv_ui,@function
        .size           ImageDiv_ui,(.L_x_54 - ImageDiv_ui)
        .other          ImageDiv_ui,@"STO_CUDA_ENTRY STV_DEFAULT"
ImageDiv_ui:
.text.ImageDiv_ui:
        /* <DEDUP_REMOVED lines=21> */
[----:B-1----:R-:W3:Y:S01]  /*0150*/  LDG.E R5, desc[UR4][R4.64] ;  /* 0x0000000404057981 */ /* 0x002ee2000c1e1900 */
[----:B--2---:R-:W-:-:S06]  /*0160*/  IMAD.WIDE.U32 R2, R9, 0x4, R2 ;  /* 0x0000000409027825 */ /* 0x004fcc00078e0002 */
[----:B------:R-:W2:Y:S01]  /*0170*/  LDG.E R2, desc[UR4][R2.64] ;  /* 0x0000000402027981 */ /* 0x000ea2000c1e1900 */
[----:B---3--:R-:W0:Y:S01]  /*0180*/  I2F.U32.RP R0, R5 ;  /* 0x0000000500007306 */ /* 0x008e220000209000 */
[----:B------:R-:W-:Y:S02]  /*0190*/  IADD3 R11, PT, PT, RZ, -R5, RZ ;  /* 0x80000005ff0b7210 */ /* 0x000fe40007ffe0ff */
[----:B------:R-:W-:-:S05]  /*01a0*/  ISETP.NE.U32.AND P2, PT, R5, RZ, PT ;  /* 0x000000ff0500720c */ /* 0x000fca0003f45070 */
[----:B0-----:R-:W0:Y:S02]  /*01b0*/  MUFU.RCP R0, R0 ;  /* 0x0000000000007308 */ /* 0x001e240000001000 */
[----:B0-----:R-:W-:-:S06]  /*01c0*/  IADD3 R6, PT, PT, R0, 0xffffffe, RZ ;  /* 0x0ffffffe00067810 */ /* 0x001fcc0007ffe0ff */
[----:B------:R0:W1:Y:S02]  /*01d0*/  F2I.FTZ.U32.TRUNC.NTZ R7, R6 ;  /* 0x0000000600077305 */ /* 0x000064000021f000 */
[----:B0-----:R-:W-:Y:S02]  /*01e0*/  IMAD.MOV.U32 R6, RZ, RZ, RZ ;  /* 0x000000ffff067224 */ /* 0x001fe400078e00ff */
[----:B-1----:R-:W-:-:S04]  /*01f0*/  IMAD R11, R11, R7, RZ ;  /* 0x000000070b0b7224 */ /* 0x002fc800078e02ff */
[----:B------:R-:W-:-:S06]  /*0200*/  IMAD.HI.U32 R7, R7, R11, R6 ;  /* 0x0000000b07077227 */ /* 0x000fcc00078e0006 */
[----:B--2---:R-:W-:-:S05]  /*0210*/  IMAD.HI.U32 R7, R7, R2, RZ ;  /* 0x0000000207077227 */ /* 0x004fca00078e00ff */
[----:B------:R-:W-:-:S05]  /*0220*/  IADD3 R4, PT, PT, -R7, RZ, RZ ;  /* 0x000000ff07047210 */ /* 0x000fca0007ffe1ff */
[----:B------:R-:W-:Y:S02]  /*0230*/  IMAD R4, R5, R4, R2 ;  /* 0x0000000405047224 */ /* 0x000fe400078e0202 */
[----:B------:R-:W0:Y:S03]  /*0240*/  LDC.64 R2, c[0x0][0x398] ;  /* 0x0000e600ff027b82 */ /* 0x000e260000000a00 */
[----:B------:R-:W-:-:S13]  /*0250*/  ISETP.GE.U32.AND P0, PT, R4, R5, PT ;  /* 0x000000050400720c */ /* 0x000fda0003f06070 */
[----:B------:R-:W-:Y:S01]  /*0260*/  @P0 IMAD.IADD R4, R4, 0x1, -R5 ;  /* 0x0000000104040824 */ /* 0x000fe200078e0a05 */
[----:B------:R-:W-:-:S04]  /*0270*/  @P0 IADD3 R7, PT, PT, R7, 0x1, RZ ;  /* 0x0000000107070810 */ /* 0x000fc80007ffe0ff */
[----:B------:R-:W-:Y:S01]  /*0280*/  ISETP.GE.U32.AND P1, PT, R4, R5, PT ;  /* 0x000000050400720c */ /* 0x000fe20003f26070 */
[----:B0-----:R-:W-:-:S12]  /*0290*/  IMAD.WIDE.U32 R2, R9, 0x4, R2 ;  /* 0x0000000409027825 */ /* 0x001fd800078e0002 */
[----:B------:R-:W-:Y:S02]  /*02a0*/  @P1 IADD3 R7, PT, PT, R7, 0x1, RZ ;  /* 0x0000000107071810 */ /* 0x000fe40007ffe0ff */
[----:B------:R-:W-:-:S05]  /*02b0*/  @!P2 LOP3.LUT R7, RZ, R5, RZ, 0x33, !PT ;  /* 0x00000005ff07a212 */ /* 0x000fca00078e33ff */
[----:B------:R-:W-:Y:S01]  /*02c0*/  STG.E desc[UR4][R2.64], R7 ;  /* 0x0000000702007986 */ /* 0x000fe2000c101904 */
[----:B------:R-:W-:Y:S05]  /*02d0*/  EXIT ;  /* 0x000000000000794d */ /* 0x000fea0003800000 */
.L_x_22:
        /* <DEDUP_REMOVED lines=10> */
.L_x_54:


//--------------------- .text.ImageDiv_i          --------------------------
	.section	.text.ImageDiv_i,"ax",@progbits
	.align	128
        .global         ImageDiv_i
        .type           ImageDiv_i,@function
        .size           ImageDiv_i,(.L_x_55 - ImageDiv_i)
        .other          ImageDiv_i,@"STO_CUDA_ENTRY STV_DEFAULT"
ImageDiv_i:
.text.ImageDiv_i:
        /* <DEDUP_REMOVED lines=22> */
[----:B--2---:R-:W-:-:S05]  /*0160*/  IMAD.WIDE.U32 R4, R0, 0x4, R4 ;  /* 0x0000000400047825 */ /* 0x004fca00078e0004 */
[----:B------:R0:W2:Y:S01]  /*0170*/  LDG.E R9, desc[UR4][R4.64] ;  /* 0x0000000404097981 */ /* 0x0000a2000c1e1900 */
[-C--:B---3--:R-:W-:Y:S02]  /*0180*/  IABS R10, R2.reuse ;  /* 0x00000002000a7213 */ /* 0x088fe40000000000 */
[-C--:B0-----:R-:W-:Y:S02]  /*0190*/  IABS R5, R2.reuse ;  /* 0x0000000200057213 */ /* 0x081fe40000000000 */
[----:B------:R-:W0:Y:S01]  /*01a0*/  I2F.RP R8, R10 ;  /* 0x0000000a00087306 */ /* 0x000e220000209400 */
[----:B--2---:R-:W-:Y:S02]  /*01b0*/  IABS R4, R9 ;  /* 0x0000000900047213 */ /* 0x004fe40000000000 */
[----:B------:R-:W-:-:S04]  /*01c0*/  LOP3.LUT R9, R9, R2, RZ, 0x3c, !PT ;  /* 0x0000000209097212 */ /* 0x000fc800078e3cff */
[----:B------:R-:W-:Y:S01]  /*01d0*/  ISETP.GE.AND P1, PT, R9, RZ, PT ;  /* 0x000000ff0900720c */ /* 0x000fe20003f26270 */
[----:B0-----:R-:W0:Y:S02]  /*01e0*/  MUFU.RCP R8, R8 ;  /* 0x0000000800087308 */ /* 0x001e240000001000 */
[----:B0-----:R-:W-:-:S06]  /*01f0*/  VIADD R6, R8, 0xffffffe ;  /* 0x0ffffffe08067836 */ /* 0x001fcc0000000000 */
[----:B------:R0:W1:Y:S02]  /*0200*/  F2I.FTZ.U32.TRUNC.NTZ R7, R6 ;  /* 0x0000000600077305 */ /* 0x000064000021f000 */
[----:B0-----:R-:W-:Y:S02]  /*0210*/  HFMA2 R6, -RZ, RZ, 0, 0 ;  /* 0x00000000ff067431 */ /* 0x001fe400000001ff */
[----:B-1----:R-:W-:-:S04]  /*0220*/  IMAD.MOV R3, RZ, RZ, -R7 ;  /* 0x000000ffff037224 */ /* 0x002fc800078e0a07 */
[----:B------:R-:W-:-:S04]  /*0230*/  IMAD R3, R3, R10, RZ ;  /* 0x0000000a03037224 */ /* 0x000fc800078e02ff */
[----:B------:R-:W-:-:S04]  /*0240*/  IMAD.HI.U32 R7, R7, R3, R6 ;  /* 0x0000000307077227 */ /* 0x000fc800078e0006 */
[----:B------:R-:W-:Y:S02]  /*0250*/  IMAD.MOV R3, RZ, RZ, -R5 ;  /* 0x000000ffff037224 */ /* 0x000fe400078e0a05 */
[----:B------:R-:W-:-:S04]  /*0260*/  IMAD.HI.U32 R7, R7, R4, RZ ;  /* 0x0000000407077227 */ /* 0x000fc800078e00ff */
[----:B------:R-:W-:Y:S02]  /*0270*/  IMAD R3, R7, R3, R4 ;  /* 0x0000000307037224 */ /* 0x000fe400078e0204 */
[----:B------:R-:W0:Y:S03]  /*0280*/  LDC.64 R4, c[0x0][0x398] ;  /* 0x0000e600ff047b82 */ /* 0x000e260000000a00 */
[----:B------:R-:W-:-:S13]  /*0290*/  ISETP.GT.U32.AND P2, PT, R10, R3, PT ;  /* 0x000000030a00720c */ /* 0x000fda0003f44070 */
[-C--:B------:R-:W-:Y:S01]  /*02a0*/  @!P2 IADD3 R3, PT, PT, R3, -R10.reuse, RZ ;  /* 0x8000000a0303a210 */ /* 0x080fe20007ffe0ff */
[----:B------:R-:W-:Y:S01]  /*02b0*/  @!P2 VIADD R7, R7, 0x1 ;  /* 0x000000010707a836 */ /* 0x000fe20000000000 */
[----:B------:R-:W-:Y:S02]  /*02c0*/  ISETP.NE.AND P2, PT, R2, RZ, PT ;  /* 0x000000ff0200720c */ /* 0x000fe40003f45270 */
[----:B------:R-:W-:Y:S01]  /*02d0*/  ISETP.GE.U32.AND P0, PT, R3, R10, PT ;  /* 0x0000000a0300720c */ /* 0x000fe20003f06070 */
[----:B0-----:R-:W-:-:S12]  /*02e0*/  IMAD.WIDE.U32 R4, R0, 0x4, R4 ;  /* 0x0000000400047825 */ /* 0x001fd800078e0004 */
[----:B------:R-:W-:-:S05]  /*02f0*/  @P0 IADD3 R7, PT, PT, R7, 0x1, RZ ;  /* 0x0000000107070810 */ /* 0x000fca0007ffe0ff */
[----:B------:R-:W-:Y:S01]  /*0300*/  @!P1 IMAD.MOV R7, RZ, RZ, -R7 ;  /* 0x000000ffff079224 */ /* 0x000fe200078e0a07 */
[----:B------:R-:W-:-:S05]  /*0310*/  @!P2 LOP3.LUT R7, RZ, R2, RZ, 0x33, !PT ;  /* 0x00000002ff07a212 */ /* 0x000fca00078e33ff */
[----:B------:R-:W-:Y:S01]  /*0320*/  STG.E desc[UR4][R4.64], R7 ;  /* 0x0000000704007986 */ /* 0x000fe2000c101904 */
[----:B------:R-:W-:Y:S05]  /*0330*/  EXIT ;  /* 0x000000000000794d */ /* 0x000fea0003800000 */
.L_x_23:
        /* <DEDUP_REMOVED lines=12> */
.L_x_55:


//--------------------- .text.ImageDiv_s          --------------------------
	.section	.text.ImageDiv_s,"ax",@progbits
	.align	128
        .global         ImageDiv_s
        .type           ImageDiv_s,@function
        .size           ImageDiv_s,(.L_x_56 - ImageDiv_s)
        .other          ImageDiv_s,@"STO_CUDA_ENTRY STV_DEFAULT"
ImageDiv_s:
.text.ImageDiv_s:
        /* <DEDUP_REMOVED lines=21> */
[----:B-1----:R-:W3:Y:S01]  /*0150*/  LDG.E.S16 R2, desc[UR4][R2.64] ;  /* 0x0000000402027981 */ /* 0x002ee2000c1e1700 */
[----:B--2---:R-:W-:-:S05]  /*0160*/  IMAD.WIDE.U32 R4, R0, 0x2, R4 ;  /* 0x0000000200047825 */ /* 0x004fca00078e0004 */
[----:B------:R0:W2:Y:S01]  /*0170*/  LDG.E.S16 R9, desc[UR4][R4.64] ;  /* 0x0000000404097981 */ /* 0x0000a2000c1e1700 */
        /* <DEDUP_REMOVED lines=26> */
[----:B------:R-:W-:Y:S01]  /*0320*/  STG.E.U16 desc[UR4][R4.64], R7 ;  /* 0x0000000704007986 */ /* 0x000fe2000c101504 */
[----:B------:R-:W-:Y:S05]  /*0330*/  EXIT ;  /* 0x000000000000794d */ /* 0x000fea0003800000 */
.L_x_24:
        /* <DEDUP_REMOVED lines=12> */
.L_x_56:


//--------------------- .text.ImageDiv_uc         --------------------------
	.section	.text.ImageDiv_uc,"ax",@progbits
	.align	128
        .global         ImageDiv_uc
        .type           ImageDiv_uc,@function
        .size           ImageDiv_uc,(.L_x_50 - ImageDiv_uc)
        .other          ImageDiv_uc,@"STO_CUDA_ENTRY STV_DEFAULT"
ImageDiv_uc:
.text.ImageDiv_uc:
        /* <DEDUP_REMOVED lines=17> */
[----:B------:R-:W0:Y:S01]  /*0110*/  LDCU.64 UR6, c[0x0][0x388] ;  /* 0x00007100ff0677ac */ /* 0x000e220008000a00 */
[----:B------:R-:W1:Y:S01]  /*0120*/  LDCU.64 UR8, c[0x0][0x390] ;  /* 0x00007200ff0877ac */ /* 0x000e620008000a00 */
[----:B------:R-:W2:Y:S01]  /*0130*/  LDCU.64 UR4, c[0x0][0x358] ;  /* 0x00006b00ff0477ac */ /* 0x000ea20008000a00 */
[C---:B0-----:R-:W-:Y:S02]  /*0140*/  IADD3 R2, P0, PT, R0.reuse, UR6, RZ ;  /* 0x0000000600027c10 */ /* 0x041fe4000ff1e0ff */
[----:B-1----:R-:W-:-:S03]  /*0150*/  IADD3 R4, P1, PT, R0, UR8, RZ ;  /* 0x0000000800047c10 */ /* 0x002fc6000ff3e0ff */
[----:B------:R-:W-:Y:S02]  /*0160*/  IMAD.X R3, RZ, RZ, UR7, P0 ;  /* 0x00000007ff037e24 */ /* 0x000fe400080e06ff */
[----:B------:R-:W-:-:S03]  /*0170*/  IMAD.X R5, RZ, RZ, UR9, P1 ;  /* 0x00000009ff057e24 */ /* 0x000fc600088e06ff */
[----:B--2---:R0:W5:Y:S04]  /*0180*/  LDG.E.U8 R2, desc[UR4][R2.64] ;  /* 0x0000000402027981 */ /* 0x004168000c1e1100 */
[----:B------:R0:W5:Y:S01]  /*0190*/  LDG.E.U8 R4, desc[UR4][R4.64] ;  /* 0x0000000404047981 */ /* 0x000162000c1e1100 */
[----:B------:R-:W-:-:S07]  /*01a0*/  MOV R8, 0x1c0 ;  /* 0x000001c000087802 */ /* 0x000fce0000000f00 */
[----:B0----5:R-:W-:Y:S05]  /*01b0*/  CALL.REL.NOINC `($__internal_2_$__cuda_sm20_div_u16) ;  /* 0x0000000000147944 */ /* 0x021fea0003c00000 */
[----:B------:R-:W0:Y:S02]  /*01c0*/  LDCU.64 UR6, c[0x0][0x398] ;  /* 0x00007300ff0677ac */ /* 0x000e240008000a00 */
[----:B0-----:R-:W-:-:S05]  /*01d0*/  IADD3 R2, P0, PT, R0, UR6, RZ ;  /* 0x0000000600027c10 */ /* 0x001fca000ff1e0ff */
[----:B------:R-:W-:-:S05]  /*01e0*/  IMAD.X R3, RZ, RZ, UR7, P0 ;  /* 0x00000007ff037e24 */ /* 0x000fca00080e06ff */
[----:B------:R-:W-:Y:S01]  /*01f0*/  STG.E.U8 desc[UR4][R2.64], R7 ;  /* 0x0000000702007986 */ /* 0x000fe2000c101104 */
[----:B------:R-:W-:Y:S05]  /*0200*/  EXIT ;  /* 0x000000000000794d */ /* 0x000fea0003800000 */
        .weak           $__internal_2_$__cuda_sm20_div_u16
        .type           $__internal_2_$__cuda_sm20_div_u16,@function
        .size           $__internal_2_$__cuda_sm20_div_u16,(.L_x_50 - $__internal_2_$__cuda_sm20_div_u16)
$__internal_2_$__cuda_sm20_div_u16:
[----:B------:R-:W0:Y:S01]  /*0210*/  I2F.U16 R3, R4 ;  /* 0x0000000400037306 */ /* 0x000e220000101000 */
[----:B------:R-:W-:Y:S01]  /*0220*/  IMAD.MOV.U32 R5, RZ, RZ, 0x4b800000 ;  /* 0x4b800000ff057424 */ /* 0x000fe200078e00ff */
[----:B------:R-:W-:Y:S02]  /*0230*/  I2FP.F32.U32.RZ R2, R2 ;  /* 0x0000000200027245 */ /* 0x000fe4000020d000 */
[C---:B0-----:R-:W-:Y:S02]  /*0240*/  FSETP.GEU.AND P1, PT, |R3|.reuse, 1.175494350822287508e-38, PT ;  /* 0x008000000300780b */ /* 0x041fe40003f2e200 */
[----:B------:R-:W-:Y:S02]  /*0250*/  FSETP.GT.AND P0, PT, |R3|, 8.50705917302346158658e+37, PT ;  /* 0x7e8000000300780b */ /* 0x000fe40003f04200 */
[----:B------:R-:W-:-:S04]  /*0260*/  FSEL R5, R5, 1, !P1 ;  /* 0x3f80000005057808 */ /* 0x000fc80004800000 */
[----:B------:R-:W-:Y:S02]  /*0270*/  FSEL R6, R5, 0.25, !P0 ;  /* 0x3e80000005067808 */ /* 0x000fe40004000000 */
[----:B------:R-:W-:-:S03]  /*0280*/  ISETP.NE.U32.AND P0, PT, R4, RZ, PT ;  /* 0x000000ff0400720c */ /* 0x000fc60003f05070 */
[----:B------:R-:W-:-:S06]  /*0290*/  FMUL R5, R3, R6 ;  /* 0x0000000603057220 */ /* 0x000fcc0000400000 */
[----:B------:R-:W0:Y:S02]  /*02a0*/  MUFU.RCP R5, R5 ;  /* 0x0000000500057308 */ /* 0x000e240000001000 */
[----:B0-----:R-:W-:-:S04]  /*02b0*/  FMUL R6, R6, R5 ;  /* 0x0000000506067220 */ /* 0x001fc80000400000 */
[----:B------:R-:W-:-:S04]  /*02c0*/  VIADD R3, R6, 0x2 ;  /* 0x0000000206037836 */ /* 0x000fc80000000000 */
[----:B------:R-:W-:Y:S01]  /*02d0*/  FMUL.RZ R6, R2, R3 ;  /* 0x0000000302067220 */ /* 0x000fe2000040c000 */
[----:B------:R-:W-:Y:S02]  /*02e0*/  IMAD.MOV.U32 R2, RZ, RZ, R8 ;  /* 0x000000ffff027224 */ /* 0x000fe400078e0008 */
[----:B------:R-:W-:-:S03]  /*02f0*/  IMAD.MOV.U32 R3, RZ, RZ, 0x0 ;  /* 0x00000000ff037424 */ /* 0x000fc600078e00ff */
[----:B------:R-:W0:Y:S02]  /*0300*/  F2I.U32.TRUNC.NTZ R6, R6 ;  /* 0x0000000600067305 */ /* 0x000e24000020f000 */
[----:B0-----:R-:W-:Y:S01]  /*0310*/  LOP3.LUT R7, R6, 0xffff, RZ, 0xc0, !PT ;  /* 0x0000ffff06077812 */ /* 0x001fe200078ec0ff */
[----:B------:R-:W-:Y:S01]  /*0320*/  @!P0 IMAD.MOV.U32 R7, RZ, RZ, -0x1 ;  /* 0xffffffffff078424 */ /* 0x000fe200078e00ff */
[----:B------:R-:W-:Y:S06]  /*0330*/  RET.REL.NODEC R2 `(ImageDiv_uc) ;  /* 0xfffffffc02307950 */ /* 0x000fec0003c3ffff */
.L_x_25:
        /* <DEDUP_REMOVED lines=12> */
.L_x_50:


//--------------------- .text.ImageDiv_c          --------------------------
	.section	.text.ImageDiv_c,"ax",@progbits
	.align	128
        .global         ImageDiv_c
        .type           ImageDiv_c,@function
        .size           ImageDiv_c,(.L_x_51 - ImageDiv_c)
        .other          ImageDiv_c,@"STO_CUDA_ENTRY STV_DEFAULT"
ImageDiv_c:
.text.ImageDiv_c:
        /* <DEDUP_REMOVED lines=23> */
[----:B------:R-:W-:-:S04]  /*0170*/  IMAD.X R3, RZ, RZ, UR7, P0 ;  /* 0x00000007ff037e24 */ /* 0x000fc800080e06ff */
[----:B--2---:R0:W5:Y:S04]  /*0180*/  LDG.E.S8 R5, desc[UR4][R4.64] ;  /* 0x0000000404057981 */ /* 0x004168000c1e1300 */
[----:B------:R0:W5:Y:S01]  /*0190*/  LDG.E.S8 R2, desc[UR4][R2.64] ;  /* 0x0000000402027981 */ /* 0x000162000c1e1300 */
[----:B------:R-:W-:-:S07]  /*01a0*/  MOV R8, 0x1c0 ;  /* 0x000001c000087802 */ /* 0x000fce0000000f00 */
[----:B0----5:R-:W-:Y:S05]  /*01b0*/  CALL.REL.NOINC `($__internal_3_$__cuda_sm20_div_s16) ;  /* 0x0000000000147944 */ /* 0x021fea0003c00000 */
[----:B------:R-:W0:Y:S02]  /*01c0*/  LDCU.64 UR6, c[0x0][0x398] ;  /* 0x00007300ff0677ac */ /* 0x000e240008000a00 */
[----:B0-----:R-:W-:-:S05]  /*01d0*/  IADD3 R2, P0, PT, R0, UR6, RZ ;  /* 0x0000000600027c10 */ /* 0x001fca000ff1e0ff */
[----:B------:R-:W-:-:S05]  /*01e0*/  IMAD.X R3, RZ, RZ, UR7, P0 ;  /* 0x00000007ff037e24 */ /* 0x000fca00080e06ff */
[----:B------:R-:W-:Y:S01]  /*01f0*/  STG.E.U8 desc[UR4][R2.64], R5 ;  /* 0x0000000502007986 */ /* 0x000fe2000c101104 */
[----:B------:R-:W-:Y:S05]  /*0200*/  EXIT ;  /* 0x000000000000794d */ /* 0x000fea0003800000 */
        .weak           $__internal_3_$__cuda_sm20_div_s16
        .type           $__internal_3_$__cuda_sm20_div_s16,@function
        .size           $__internal_3_$__cuda_sm20_div_s16,(.L_x_51 - $__internal_3_$__cuda_sm20_div_s16)
$__internal_3_$__cuda_sm20_div_s16:
[----:B------:R-:W-:Y:S01]  /*0210*/  IABS R10, R5 ;  /* 0x00000005000a7213 */ /* 0x000fe20000000000 */
[----:B------:R-:W-:Y:S01]  /*0220*/  IMAD.MOV.U32 R4, RZ, RZ, 0x4b800000 ;  /* 0x4b800000ff047424 */ /* 0x000fe200078e00ff */
[-C--:B------:R-:W-:Y:S02]  /*0230*/  IABS R9, R2.reuse ;  /* 0x0000000200097213 */ /* 0x080fe40000000000 */
[----:B------:R-:W0:Y:S01]  /*0240*/  I2F.U16 R3, R10 ;  /* 0x0000000a00037306 */ /* 0x000e220000101000 */
[----:B------:R-:W-:-:S04]  /*0250*/  LOP3.LUT R2, R5, R2, RZ, 0x3c, !PT ;  /* 0x0000000205027212 */ /* 0x000fc800078e3cff */
[----:B------:R-:W-:Y:S02]  /*0260*/  SHF.R.U32.HI R2, RZ, 0x1f, R2 ;  /* 0x0000001fff027819 */ /* 0x000fe40000011602 */
[C---:B0-----:R-:W-:Y:S02]  /*0270*/  FSETP.GEU.AND P1, PT, |R3|.reuse, 1.175494350822287508e-38, PT ;  /* 0x008000000300780b */ /* 0x041fe40003f2e200 */
[----:B------:R-:W-:Y:S02]  /*0280*/  FSETP.GT.AND P0, PT, |R3|, 8.50705917302346158658e+37, PT ;  /* 0x7e8000000300780b */ /* 0x000fe40003f04200 */
[----:B------:R-:W-:-:S04]  /*0290*/  FSEL R4, R4, 1, !P1 ;  /* 0x3f80000004047808 */ /* 0x000fc80004800000 */
[----:B------:R-:W-:Y:S02]  /*02a0*/  FSEL R4, R4, 0.25, !P0 ;  /* 0x3e80000004047808 */ /* 0x000fe40004000000 */
[----:B------:R-:W-:-:S03]  /*02b0*/  ISETP.NE.AND P0, PT, R5, RZ, PT ;  /* 0x000000ff0500720c */ /* 0x000fc60003f05270 */
[----:B------:R-:W-:Y:S02]  /*02c0*/  FMUL R6, R3, R4 ;  /* 0x0000000403067220 */ /* 0x000fe40000400000 */
[----:B------:R-:W-:Y:S08]  /*02d0*/  I2F.U16.RZ R3, R9 ;  /* 0x0000000900037306 */ /* 0x000ff0000010d000 */
[----:B------:R-:W0:Y:S02]  /*02e0*/  MUFU.RCP R7, R6 ;  /* 0x0000000600077308 */ /* 0x000e240000001000 */
[----:B0-----:R-:W-:-:S04]  /*02f0*/  FMUL R7, R4, R7 ;  /* 0x0000000704077220 */ /* 0x001fc80000400000 */
[----:B------:R-:W-:-:S04]  /*0300*/  VIADD R4, R7, 0x2 ;  /* 0x0000000207047836 */ /* 0x000fc80000000000 */
[----:B------:R-:W-:Y:S01]  /*0310*/  FMUL.RZ R4, R3, R4 ;  /* 0x0000000403047220 */ /* 0x000fe2000040c000 */
[----:B------:R-:W-:-:S05]  /*0320*/  IMAD.MOV R3, RZ, RZ, -R2 ;  /* 0x000000ffff037224 */ /* 0x000fca00078e0a02 */
[----:B------:R-:W0:Y:S02]  /*0330*/  F2I.U32.TRUNC.NTZ R4, R4 ;  /* 0x0000000400047305 */ /* 0x000e24000020f000 */
[----:B0-----:R-:W-:-:S05]  /*0340*/  LOP3.LUT R3, R3, 0xffff, R4, 0x78, !PT ;  /* 0x0000ffff03037812 */ /* 0x001fca00078e7804 */
[----:B------:R-:W-:Y:S02]  /*0350*/  IMAD.IADD R5, R2, 0x1, R3 ;  /* 0x0000000102057824 */ /* 0x000fe400078e0203 */
[----:B------:R-:W-:Y:S02]  /*0360*/  IMAD.MOV.U32 R2, RZ, RZ, R8 ;  /* 0x000000ffff027224 */ /* 0x000fe400078e0008 */
[----:B------:R-:W-:Y:S02]  /*0370*/  IMAD.MOV.U32 R3, RZ, RZ, 0x0 ;  /* 0x00000000ff037424 */ /* 0x000fe400078e00ff */
[----:B------:R-:W-:Y:S02]  /*0380*/  @!P0 IMAD.MOV.U32 R5, RZ, RZ, -0x1 ;  /* 0xffffffffff058424 */ /* 0x000fe400078e00ff */
[----:B------:R-:W-:Y:S05]  /*0390*/  RET.REL.NODEC R2 `(ImageDiv_c) ;  /* 0xfffffffc02187950 */ /* 0x000fea0003c3ffff */
.L_x_26:
        /* <DEDUP_REMOVED lines=14> */
.L_x_51:


//--------------------- .text.ImageMult_d         --------------------------
	.section	.text.ImageMult_d,"ax",@progbits
	.align	128
        .global         ImageMult_d
        .type           ImageMult_d,@function
        .size           ImageMult_d,(.L_x_59 - ImageMult_d)
        .other          ImageMult_d,@"STO_CUDA_ENTRY STV_DEFAULT"
ImageMult_d:
.text.ImageMult_d:
        /* <DEDUP_REMOVED lines=19> */
[----:B------:R-:W2:Y:S08]  /*0130*/  LDC.64 R4, c[0x0][0x390] ;  /* 0x0000e400ff047b82 */ /* 0x000eb00000000a00 */
[----:B------:R-:W3:Y:S01]  /*0140*/  LDC.64 R8, c[0x0][0x398] ;  /* 0x0000e600ff087b82 */ /* 0x000ee20000000a00 */
[----:B0-----:R-:W-:-:S06]  /*0150*/  IMAD.WIDE.U32 R2, R11, 0x8, R2 ;  /* 0x000000080b027825 */ /* 0x001fcc00078e0002 */
[----:B-1----:R-:W4:Y:S01]  /*0160*/  LDG.E.64 R2, desc[UR4][R2.64] ;  /* 0x0000000402027981 */ /* 0x002f22000c1e1b00 */
[----:B--2---:R-:W-:-:S06]  /*0170*/  IMAD.WIDE.U32 R4, R11, 0x8, R4 ;  /* 0x000000080b047825 */ /* 0x004fcc00078e0004 */
[----:B------:R-:W4:Y:S01]  /*0180*/  LDG.E.64 R4, desc[UR4][R4.64] ;  /* 0x0000000404047981 */ /* 0x000f22000c1e1b00 */
[----:B---3--:R-:W-:Y:S01]  /*0190*/  IMAD.WIDE.U32 R8, R11, 0x8, R8 ;  /* 0x000000080b087825 */ /* 0x008fe200078e0008 */
[----:B----4-:R-:W-:-:S07]  /*01a0*/  DMUL R6, R2, R4 ;  /* 0x0000000402067228 */ /* 0x010fce0000000000 */
[----:B------:R-:W-:Y:S01]  /*01b0*/  STG.E.64 desc[UR4][R8.64], R6 ;  /* 0x0000000608007986 */ /* 0x000fe2000c101b04 */
[----:B------:R-:W-:Y:S05]  /*01c0*/  EXIT ;  /* 0x000000000000794d */ /* 0x000fea0003800000 */
.L_x_27:
        /* <DEDUP_REMOVED lines=11> */
.L_x_59:


//--------------------- .text.ImageMult_f         --------------------------
	.section	.text.ImageMult_f,"ax",@progbits
	.align	128
        .global         ImageMult_f
        .type           ImageMult_f,@function
        .size           ImageMult_f,(.L_x_60 - ImageMult_f)
        .other          ImageMult_f,@"STO_CUDA_ENTRY STV_DEFAULT"
ImageMult_f:
.text.ImageMult_f:
        /* <DEDUP_REMOVED lines=22> */
[----:B-1----:R-:W4:Y:S01]  /*0160*/  LDG.E R2, desc[UR4][R2.64] ;  /* 0x0000000402027981 */ /* 0x002f22000c1e1900 */
[----:B--2---:R-:W-:-:S06]  /*0170*/  IMAD.WIDE.U32 R4, R9, 0x4, R4 ;  /* 0x0000000409047825 */ /* 0x004fcc00078e0004 */
[----:B------:R-:W4:Y:S01]  /*0180*/  LDG.E R5, desc[UR4][R4.64] ;  /* 0x0000000404057981 */ /* 0x000f22000c1e1900 */
[----:B---3--:R-:W-:-:S04]  /*0190*/  IMAD.WIDE.U32 R6, R9, 0x4, R6 ;  /* 0x0000000409067825 */ /* 0x008fc800078e0006 */
[----:B----4-:R-:W-:-:S05]  /*01a0*/  FMUL R9, R2, R5 ;  /* 0x0000000502097220 */ /* 0x010fca0000400000 */
[----:B------:R-:W-:Y:S01]  /*01b0*/  STG.E desc[UR4][R6.64], R9 ;  /* 0x0000000906007986 */ /* 0x000fe2000c101904 */
[----:B------:R-:W-:Y:S05]  /*01c0*/  EXIT ;  /* 0x000000000000794d */ /* 0x000fea0003800000 */
.L_x_28:
        /* <DEDUP_REMOVED lines=11> */
.L_x_60:


//--------------------- .text.ImageMult_ui        --------------------------
	.section	.text.ImageMult_ui,"ax",@progbits
	.align	128
        .global         ImageMult_ui
        .type           ImageMult_ui,@function
        .size           ImageMult_ui,(.L_x_61 - ImageMult_ui)
        .other          ImageMult_ui,@"STO_CUDA_ENTRY STV_DEFAULT"
ImageMult_ui:
.text.ImageMult_ui:
        /* <DEDUP_REMOVED lines=26> */
[----:B----4-:R-:W-:-:S05]  /*01a0*/  IMAD R9, R2, R5, RZ ;  /* 0x0000000502097224 */ /* 0x010fca00078e02ff */
[----:B------:R-:W-:Y:S01]  /*01b0*/  STG.E desc[UR4][R6.64], R9 ;  /* 0x0000000906007986 */ /* 0x000fe2000c101904 */
[----:B------:R-:W-:Y:S05]  /*01c0*/  EXIT ;  /* 0x000000000000794d */ /* 0x000fea0003800000 */
.L_x_29:
        /* <DEDUP_REMOVED lines=11> */
.L_x_61:


//--------------------- .text.ImageMult_i         --------------------------
	.section	.text.ImageMult_i,"ax",@progbits
	.align	128
        .global         ImageMult_i
        .type           ImageMult_i,@function
        .size           ImageMult_i,(.L_x_62 - ImageMult_i)
        .other          ImageMult_i,@"STO_CUDA_ENTRY STV_DEFAULT"
ImageMult_i:
.text.ImageMult_i:
        /* <DEDUP_REMOVED lines=29> */
.L_x_30:
        /* <DEDUP_REMOVED lines=11> */
.L_x_62:


//--------------------- .text.ImageMult_s         --------------------------
	.section	.text.ImageMult_s,"ax",@progbits
	.align	128
        .global         ImageMult_s
        .type           ImageMult_s,@function
        .size           ImageMult_s,(.L_x_63 - ImageMult_s)
        .other          ImageMult_s,@"STO_CUDA_ENTRY STV_DEFAULT"
ImageMult_s:
.text.ImageMult_s:
        /* <DEDUP_REMOVED lines=22> */
[----:B-1----:R-:W4:Y:S01]  /*0160*/  LDG.E.U16 R2, desc[UR4][R2.64] ;  /* 0x0000000402027981 */ /* 0x002f22000c1e1500 */
[----:B--2---:R-:W-:-:S06]  /*0170*/  IMAD.WIDE.U32 R4, R9, 0x2, R4 ;  /* 0x0000000209047825 */ /* 0x004fcc00078e0004 */
[----:B------:R-:W2:Y:S01]  /*0180*/  LDG.E.U16 R4, desc[UR4][R4.64] ;  /* 0x0000000404047981 */ /* 0x000ea2000c1e1500 */
[----:B---3--:R-:W-:Y:S01]  /*0190*/  IMAD.WIDE.U32 R6, R9, 0x2, R6 ;  /* 0x0000000209067825 */ /* 0x008fe200078e0006 */
[----:B----4-:R-:W-:Y:S02]  /*01a0*/  PRMT R0, R2, 0x9910, RZ ;  /* 0x0000991002007816 */ /* 0x010fe400000000ff */
[----:B--2---:R-:W-:-:S05]  /*01b0*/  PRMT R11, R4, 0x9910, RZ ;  /* 0x00009910040b7816 */ /* 0x004fca00000000ff */
[----:B------:R-:W-:-:S05]  /*01c0*/  IMAD R9, R0, R11, RZ ;  /* 0x0000000b00097224 */ /* 0x000fca00078e02ff */
[----:B------:R-:W-:Y:S01]  /*01d0*/  STG.E.U16 desc[UR4][R6.64], R9 ;  /* 0x0000000906007986 */ /* 0x000fe2000c101504 */
[----:B------:R-:W-:Y:S05]  /*01e0*/  EXIT ;  /* 0x000000000000794d */ /* 0x000fea0003800000 */
.L_x_31:
        /* <DEDUP_REMOVED lines=9> */
.L_x_63:


//--------------------- .text.ImageMult_uc        --------------------------
	.section	.text.ImageMult_uc,"ax",@progbits
	.align	128
        .global         ImageMult_uc
        .type           ImageMult_uc,@function
        .size           ImageMult_uc,(.L_x_64 - ImageMult_uc)
        .other          ImageMult_uc,@"STO_CUDA_ENTRY STV_DEFAULT"
ImageMult_uc:
.text.ImageMult_uc:
        /* <DEDUP_REMOVED lines=18> */
[----:B------:R-:W1:Y:S01]  /*0120*/  LDCU.128 UR8, c[0x0][0x390] ;  /* 0x00007200ff0877ac */ /* 0x000e620008000c00 */
[----:B------:R-:W2:Y:S01]  /*0130*/  LDCU.64 UR4, c[0x0][0x358] ;  /* 0x00006b00ff0477ac */ /* 0x000ea20008000a00 */
[C---:B0-----:R-:W-:Y:S02]  /*0140*/  IADD3 R2, P0, PT, R0.reuse, UR6, RZ ;  /* 0x0000000600027c10 */ /* 0x041fe4000ff1e0ff */
[----:B-1----:R-:W-:-:S03]  /*0150*/  IADD3 R4, P1, PT, R0, UR8, RZ ;  /* 0x0000000800047c10 */ /* 0x002fc6000ff3e0ff */
[----:B------:R-:W-:Y:S01]  /*0160*/  IMAD.X R3, RZ, RZ, UR7, P0 ;  /* 0x00000007ff037e24 */ /* 0x000fe200080e06ff */
[----:B------:R-:W-:-:S04]  /*0170*/  IADD3.X R5, PT, PT, RZ, UR9, RZ, P1, !PT ;  /* 0x00000009ff057c10 */ /* 0x000fc80008ffe4ff */
[----:B--2---:R-:W2:Y:S04]  /*0180*/  LDG.E.U8 R2, desc[UR4][R2.64] ;  /* 0x0000000402027981 */ /* 0x004ea8000c1e1100 */
[----:B------:R-:W2:Y:S01]  /*0190*/  LDG.E.U8 R5, desc[UR4][R4.64] ;  /* 0x0000000404057981 */ /* 0x000ea2000c1e1100 */
[----:B------:R-:W-:-:S05]  /*01a0*/  IADD3 R6, P0, PT, R0, UR10, RZ ;  /* 0x0000000a00067c10 */ /* 0x000fca000ff1e0ff */
[----:B------:R-:W-:Y:S02]  /*01b0*/  IMAD.X R7, RZ, RZ, UR11, P0 ;  /* 0x0000000bff077e24 */ /* 0x000fe400080e06ff */
[----:B--2---:R-:W-:-:S05]  /*01c0*/  IMAD R9, R2, R5, RZ ;  /* 0x0000000502097224 */ /* 0x004fca00078e02ff */
[----:B------:R-:W-:Y:S01]  /*01d0*/  STG.E.U8 desc[UR4][R6.64], R9 ;  /* 0x0000000906007986 */ /* 0x000fe2000c101104 */
[----:B------:R-:W-:Y:S05]  /*01e0*/  EXIT ;  /* 0x000000000000794d */ /* 0x000fea0003800000 */
.L_x_32:
        /* <DEDUP_REMOVED lines=9> */
.L_x_64:


//--------------------- .text.ImageMult_c         --------------------------
	.section	.text.ImageMult_c,"ax",@progbits
	.align	128
        .global         ImageMult_c
        .type           ImageMult_c,@function
        .size           ImageMult_c,(.L_x_65 - ImageMult_c)
        .other          ImageMult_c,@"STO_CUDA_ENTRY STV_DEFAULT"
ImageMult_c:
.text.ImageMult_c:
        /* <DEDUP_REMOVED lines=31> */
.L_x_33:
        /* <DEDUP_REMOVED lines=9> */
.L_x_65:


//--------------------- .text.ImageSub_d          --------------------------
	.section	.text.ImageSub_d,"ax",@progbits
	.align	128
        .global         ImageSub_d
        .type           ImageSub_d,@function
        .size           ImageSub_d,(.L_x_66 - ImageSub_d)
        .other          ImageSub_d,@"STO_CUDA_ENTRY STV_DEFAULT"
ImageSub_d:
.text.ImageSub_d:
        /* <DEDUP_REMOVED lines=26> */
[----:B----4-:R-:W-:-:S07]  /*01a0*/  DADD R6, R2, -R4 ;  /* 0x0000000002067229 */ /* 0x010fce0000000804 */
[----:B------:R-:W-:Y:S01]  /*01b0*/  STG.E.64 desc[UR4][R8.64], R6 ;  /* 0x0000000608007986 */ /* 0x000fe2000c101b04 */
[----:B------:R-:W-:Y:S05]  /*01c0*/  EXIT ;  /* 0x000000000000794d */ /* 0x000fea0003800000 */
.L_x_34:
        /* <DEDUP_REMOVED lines=11> */
.L_x_66:


//--------------------- .text.ImageSub_f          --------------------------
	.section	.text.ImageSub_f,"ax",@progbits
	.align	128
        .global         ImageSub_f
        .type           ImageSub_f,@function
        .size           ImageSub_f,(.L_x_67 - ImageSub_f)
        .other          ImageSub_f,@"STO_CUDA_ENTRY STV_DEFAULT"
ImageSub_f:
.text.ImageSub_f:
        /* <DEDUP_REMOVED lines=26> */
[----:B----4-:R-:W-:-:S05]  /*01a0*/  FADD R9, R2, -R5 ;  /* 0x8000000502097221 */ /* 0x010fca0000000000 */
[----:B------:R-:W-:Y:S01]  /*01b0*/  STG.E desc[UR4][R6.64], R9 ;  /* 0x0000000906007986 */ /* 0x000fe2000c101904 */
[----:B------:R-:W-:Y:S05]  /*01c0*/  EXIT ;  /* 0x000000000000794d */ /* 0x000fea0003800000 */
.L_x_35:
        /* <DEDUP_REMOVED lines=11> */
.L_x_67:


//--------------------- .text.ImageSub_ui         --------------------------
	.section	.text.ImageSub_ui,"ax",@progbits
	.align	128
        .global         ImageSub_ui
        .type           ImageSub_ui,@function
        .size           ImageSub_ui,(.L_x_68 - ImageSub_ui)
        .other          ImageSub_ui,@"STO_CUDA_ENTRY STV_DEFAULT"
ImageSub_ui:
.text.ImageSub_ui:
        /* <DEDUP_REMOVED lines=25> */
[----:B---3--:R-:W-:Y:S01]  /*0190*/  IMAD.WIDE.U32 R6, R9, 0x4, R6 ;  /* 0x0000000409067825 */ /* 0x008fe200078e0006 */
[----:B----4-:R-:W-:-:S05]  /*01a0*/  IADD3 R9, PT, PT, R2, -R5, RZ ;  /* 0x8000000502097210 */ /* 0x010fca0007ffe0ff */
[----:B------:R-:W-:Y:S01]  /*01b0*/  STG.E desc[UR4][R6.64], R9 ;  /* 0x0000000906007986 */ /* 0x000fe2000c101904 */
[----:B------:R-:W-:Y:S05]  /*01c0*/  EXIT ;  /* 0x000000000000794d */ /* 0x000fea0003800000 */
.L_x_36:
        /* <DEDUP_REMOVED lines=11> */
.L_x_68:


//--------------------- .text.ImageSub_i          --------------------------
	.section	.text.ImageSub_i,"ax",@progbits
	.align	128
        .global         ImageSub_i
        .type           ImageSub_i,@function
        .size           ImageSub_i,(.L_x_69 - ImageSub_i)
        .other          ImageSub_i,@"STO_CUDA_ENTRY STV_DEFAULT"
ImageSub_i:
.text.ImageSub_i:
        /* <DEDUP_REMOVED lines=29> */
.L_x_37:
        /* <DEDUP_REMOVED lines=11> */
.L_x_69:


//--------------------- .text.ImageSub_s          --------------------------
	.section	.text.ImageSub_s,"ax",@progbits
	.align	128
        .global         ImageSub_s
        .type           ImageSub_s,@function
        .size           ImageSub_s,(.L_x_70 - ImageSub_s)
        .other          ImageSub_s,@"STO_CUDA_ENTRY STV_DEFAULT"
ImageSub_s:
.text.ImageSub_s:
        /* <DEDUP_REMOVED lines=26> */
[----:B----4-:R-:W-:-:S04]  /*01a0*/  IADD3 R11, PT, PT, RZ, -R4, RZ ;  /* 0x80000004ff0b7210 */ /* 0x010fc80007ffe0ff */
[----:B------:R-:W-:-:S04]  /*01b0*/  PRMT R11, R11, 0x7710, RZ ;  /* 0x000077100b0b7816 */ /* 0x000fc800000000ff */
[----:B--2---:R-:W-:-:S05]  /*01c0*/  IADD3 R9, PT, PT, R2, R11, RZ ;  /* 0x0000000b02097210 */ /* 0x004fca0007ffe0ff */
[----:B------:R-:W-:Y:S01]  /*01d0*/  STG.E.U16 desc[UR4][R6.64], R9 ;  /* 0x0000000906007986 */ /* 0x000fe2000c101504 */
[----:B------:R-:W-:Y:S05]  /*01e0*/  EXIT ;  /* 0x000000000000794d */ /* 0x000fea0003800000 */
.L_x_38:
        /* <DEDUP_REMOVED lines=9> */
.L_x_70:


//--------------------- .text.ImageSub_uc         --------------------------
	.section	.text.ImageSub_uc,"ax",@progbits
	.align	128
        .global         ImageSub_uc
        .type           ImageSub_uc,@function
        .size           ImageSub_uc,(.L_x_71 - ImageSub_uc)
        .other          ImageSub_uc,@"STO_CUDA_ENTRY STV_DEFAULT"
ImageSub_uc:
.text.ImageSub_uc:
        /* <DEDUP_REMOVED lines=17> */
[----:B------:R-:W0:Y:S01]  /*0110*/  LDCU.128 UR8, c[0x0][0x390] ;  /* 0x00007200ff0877ac */ /* 0x000e220008000c00 */
[----:B------:R-:W1:Y:S01]  /*0120*/  LDCU.64 UR6, c[0x0][0x388] ;  /* 0x00007100ff0677ac */ /* 0x000e620008000a00 */
[----:B------:R-:W2:Y:S01]  /*0130*/  LDCU.64 UR4, c[0x0][0x358] ;  /* 0x00006b00ff0477ac */ /* 0x000ea20008000a00 */
[----:B0-----:R-:W-:-:S05]  /*0140*/  IADD3 R4, P0, PT, R0, UR8, RZ ;  /* 0x0000000800047c10 */ /* 0x001fca000ff1e0ff */
[----:B------:R-:W-:Y:S01]  /*0150*/  IMAD.X R5, RZ, RZ, UR9, P0 ;  /* 0x00000009ff057e24 */ /* 0x000fe200080e06ff */
[----:B-1----:R-:W-:-:S04]  /*0160*/  IADD3 R2, P0, PT, R0, UR6, RZ ;  /* 0x0000000600027c10 */ /* 0x002fc8000ff1e0ff */
[----:B--2---:R-:W2:Y:S01]  /*0170*/  LDG.E.U8 R4, desc[UR4][R4.64] ;  /* 0x0000000404047981 */ /* 0x004ea2000c1e1100 */
[----:B------:R-:W-:-:S05]  /*0180*/  IMAD.X R3, RZ, RZ, UR7, P0 ;  /* 0x00000007ff037e24 */ /* 0x000fca00080e06ff */
[----:B------:R-:W3:Y:S01]  /*0190*/  LDG.E.U8 R2, desc[UR4][R2.64] ;  /* 0x0000000402027981 */ /* 0x000ee2000c1e1100 */
[----:B------:R-:W-:-:S05]  /*01a0*/  IADD3 R6, P0, PT, R0, UR10, RZ ;  /* 0x0000000a00067c10 */ /* 0x000fca000ff1e0ff */
[----:B------:R-:W-:Y:S01]  /*01b0*/  IMAD.X R7, RZ, RZ, UR11, P0 ;  /* 0x0000000bff077e24 */ /* 0x000fe200080e06ff */
[----:B--2---:R-:W-:-:S04]  /*01c0*/  IADD3 R9, PT, PT, RZ, -R4, RZ ;  /* 0x80000004ff097210 */ /* 0x004fc80007ffe0ff */
[----:B------:R-:W-:-:S04]  /*01d0*/  PRMT R9, R9, 0x7710, RZ ;  /* 0x0000771009097816 */ /* 0x000fc800000000ff */
[----:B---3--:R-:W-:-:S05]  /*01e0*/  IADD3 R9, PT, PT, R2, R9, RZ ;  /* 0x0000000902097210 */ /* 0x008fca0007ffe0ff */
[----:B------:R-:W-:Y:S01]  /*01f0*/  STG.E.U8 desc[UR4][R6.64], R9 ;  /* 0x0000000906007986 */ /* 0x000fe2000c101104 */
[----:B------:R-:W-:Y:S05]  /*0200*/  EXIT ;  /* 0x000000000000794d */ /* 0x000fea0003800000 */
.L_x_39:
        /* <DEDUP_REMOVED lines=15> */
.L_x_71:


//--------------------- .text.ImageSub_c          --------------------------
	.section	.text.ImageSub_c,"ax",@progbits
	.align	128
        .global         ImageSub_c
        .type           ImageSub_c,@function
        .size           ImageSub_c,(.L_x_72 - ImageSub_c)
        .other          ImageSub_c,@"STO_CUDA_ENTRY STV_DEFAULT"
ImageSub_c:
.text.ImageSub_c:
        /* <DEDUP_REMOVED lines=33> */
.L_x_40:
        /* <DEDUP_REMOVED lines=15> */
.L_x_72:


//--------------------- .text.ImageAdd_d          --------------------------
	.section	.text.ImageAdd_d,"ax",@progbits
	.align	128
        .global         ImageAdd_d
        .type           ImageAdd_d,@function
        .size           ImageAdd_d,(.L_x_73 - ImageAdd_d)
        .other          ImageAdd_d,@"STO_CUDA_ENTRY STV_DEFAULT"
ImageAdd_d:
.text.ImageAdd_d:
        /* <DEDUP_REMOVED lines=26> */
[----:B----4-:R-:W-:-:S07]  /*01a0*/  DADD R6, R2, R4 ;  /* 0x0000000002067229 */ /* 0x010fce0000000004 */
[----:B------:R-:W-:Y:S01]  /*01b0*/  STG.E.64 desc[UR4][R8.64], R6 ;  /* 0x0000000608007986 */ /* 0x000fe2000c101b04 */
[----:B------:R-:W-:Y:S05]  /*01c0*/  EXIT ;  /* 0x000000000000794d */ /* 0x000fea0003800000 */
.L_x_41:
        /* <DEDUP_REMOVED lines=11> */
.L_x_73:


//--------------------- .text.ImageAdd_f          --------------------------
	.section	.text.ImageAdd_f,"ax",@progbits
	.align	128
        .global         ImageAdd_f
        .type           ImageAdd_f,@function
        .size           ImageAdd_f,(.L_x_74 - ImageAdd_f)
        .other          ImageAdd_f,@"STO_CUDA_ENTRY STV_DEFAULT"
ImageAdd_f:
.text.ImageAdd_f:
        /* <DEDUP_REMOVED lines=26> */
[----:B----4-:R-:W-:-:S05]  /*01a0*/  FADD R9, R2, R5 ;  /* 0x0000000502097221 */ /* 0x010fca0000000000 */
[----:B------:R-:W-:Y:S01]  /*01b0*/  STG.E desc[UR4][R6.64], R9 ;  /* 0x0000000906007986 */ /* 0x000fe2000c101904 */
[----:B------:R-:W-:Y:S05]  /*01c0*/  EXIT ;  /* 0x000000000000794d */ /* 0x000fea0003800000 */
.L_x_42:
        /* <DEDUP_REMOVED lines=11> */
.L_x_74:


//--------------------- .text.ImageAdd_ui         --------------------------
	.section	.text.ImageAdd_ui,"ax",@progbits
	.align	128
        .global         ImageAdd_ui
        .type           ImageAdd_ui,@function
        .size           ImageAdd_ui,(.L_x_75 - ImageAdd_ui)
        .other          ImageAdd_ui,@"STO_CUDA_ENTRY STV_DEFAULT"
ImageAdd_ui:
.text.ImageAdd_ui:
        /* <DEDUP_REMOVED lines=26> */
[----:B----4-:R-:W-:-:S05]  /*01a0*/  IADD3 R9, PT, PT, R2, R5, RZ ;  /* 0x0000000502097210 */ /* 0x010fca0007ffe0ff */
[----:B------:R-:W-:Y:S01]  /*01b0*/  STG.E desc[UR4][R6.64], R9 ;  /* 0x0000000906007986 */ /* 0x000fe2000c101904 */
[----:B------:R-:W-:Y:S05]  /*01c0*/  EXIT ;  /* 0x000000000000794d */ /* 0x000fea0003800000 */
.L_x_43:
        /* <DEDUP_REMOVED lines=11> */
.L_x_75:


//--------------------- .text.ImageAdd_i          --------------------------
	.section	.text.ImageAdd_i,"ax",@progbits
	.align	128
        .global         ImageAdd_i
        .type           ImageAdd_i,@function
        .size           ImageAdd_i,(.L_x_76 - ImageAdd_i)
        .other          ImageAdd_i,@"STO_CUDA_ENTRY STV_DEFAULT"
ImageAdd_i:
.text.ImageAdd_i:
        /* <DEDUP_REMOVED lines=29> */
.L_x_44:
        /* <DEDUP_REMOVED lines=11> */
.L_x_76:


//--------------------- .text.ImageAdd_s          --------------------------
	.section	.text.ImageAdd_s,"ax",@progbits
	.align	128
        .global         ImageAdd_s
        .type           ImageAdd_s,@function
        .size           ImageAdd_s,(.L_x_77 - ImageAdd_s)
        .other          ImageAdd_s,@"STO_CUDA_ENTRY STV_DEFAULT"
ImageAdd_s:
.text.ImageAdd_s:
        /* <DEDUP_REMOVED lines=24> */
[----:B------:R-:W4:Y:S01]  /*0180*/  LDG.E.U16 R5, desc[UR4][R4.64] ;  /* 0x0000000404057981 */ /* 0x000f22000c1e1500 */
[----:B---3--:R-:W-:Y:S01]  /*0190*/  IMAD.WIDE.U32 R6, R9, 0x2, R6 ;  /* 0x0000000209067825 */ /* 0x008fe200078e0006 */
[----:B----4-:R-:W-:-:S05]  /*01a0*/  IADD3 R9, PT, PT, R2, R5, RZ ;  /* 0x0000000502097210 */ /* 0x010fca0007ffe0ff */
[----:B------:R-:W-:Y:S01]  /*01b0*/  STG.E.U16 desc[UR4][R6.64], R9 ;  /* 0x0000000906007986 */ /* 0x000fe2000c101504 */
[----:B------:R-:W-:Y:S05]  /*01c0*/  EXIT ;  /* 0x000000000000794d */ /* 0x000fea0003800000 */
.L_x_45:
        /* <DEDUP_REMOVED lines=11> */
.L_x_77:


//--------------------- .text.ImageAdd_uc         --------------------------
	.section	.text.ImageAdd_uc,"ax",@progbits
	.align	128
        .global         ImageAdd_uc
        .type           ImageAdd_uc,@function
        .size           ImageAdd_uc,(.L_x_78 - ImageAdd_uc)
        .other          ImageAdd_uc,@"STO_CUDA_ENTRY STV_DEFAULT"
ImageAdd_uc:
.text.ImageAdd_uc:
        /* <DEDUP_REMOVED lines=20> */
[C---:B0-----:R-:W-:Y:S02]  /*0140*/  IADD3 R4, P1, PT, R0.reuse, UR8, RZ ;  /* 0x0000000800047c10 */ /* 0x041fe4000ff3e0ff */
[----:B-1----:R-:W-:-:S03]  /*0150*/  IADD3 R2, P0, PT, R0, UR6, RZ ;  /* 0x0000000600027c10 */ /* 0x002fc6000ff1e0ff */
[----:B------:R-:W-:Y:S02]  /*0160*/  IMAD.X R5, RZ, RZ, UR9, P1 ;  /* 0x00000009ff057e24 */ /* 0x000fe400088e06ff */
[----:B------:R-:W-:-:S04]  /*0170*/  IMAD.X R3, RZ, RZ, UR7, P0 ;  /* 0x00000007ff037e24 */ /* 0x000fc800080e06ff */
[----:B--2---:R-:W2:Y:S04]  /*0180*/  LDG.E.U8 R5, desc[UR4][R4.64] ;  /* 0x0000000404057981 */ /* 0x004ea8000c1e1100 */
[----:B------:R-:W2:Y:S01]  /*0190*/  LDG.E.U8 R2, desc[UR4][R2.64] ;  /* 0x0000000402027981 */ /* 0x000ea2000c1e1100 */
[----:B------:R-:W-:-:S04]  /*01a0*/  IADD3 R6, P0, PT, R0, UR10, RZ ;  /* 0x0000000a00067c10 */ /* 0x000fc8000ff1e0ff */
[----:B------:R-:W-:Y:S01]  /*01b0*/  IADD3.X R7, PT, PT, RZ, UR11, RZ, P0, !PT ;  /* 0x0000000bff077c10 */ /* 0x000fe200087fe4ff */
[----:B--2---:R-:W-:-:S05]  /*01c0*/  IMAD.IADD R9, R2, 0x1, R5 ;  /* 0x0000000102097824 */ /* 0x004fca00078e0205 */
[----:B------:R-:W-:Y:S01]  /*01d0*/  STG.E.U8 desc[UR4][R6.64], R9 ;  /* 0x0000000906007986 */ /* 0x000fe2000c101104 */
[----:B------:R-:W-:Y:S05]  /*01e0*/  EXIT ;  /* 0x000000000000794d */ /* 0x000fea0003800000 */
.L_x_46:
        /* <DEDUP_REMOVED lines=9> */
.L_x_78:


//--------------------- .text.ImageAdd_c          --------------------------
	.section	.text.ImageAdd_c,"ax",@progbits
	.align	128
        .global         ImageAdd_c
        .type           ImageAdd_c,@function
        .size           ImageAdd_c,(.L_x_79 - ImageAdd_c)
        .other          ImageAdd_c,@"STO_CUDA_ENTRY STV_DEFAULT"
ImageAdd_c:
.text.ImageAdd_c:
        /* <DEDUP_REMOVED lines=31> */
.L_x_47:
        /* <DEDUP_REMOVED lines=9> */
.L_x_79:


//--------------------- .nv.shared.reserved.0     --------------------------
	.section	.nv.shared.reserved.0,"aw",@nobits
	.weak		__nv_reservedSMEM_offset_0_alias
	.size		__nv_reservedSMEM_offset_0_alias, 0, 64
	.other		__nv_reservedSMEM_offset_0_alias,@"STO_CUDA_RESERVED_SHARED STV_DEFAULT"
__nv_reservedSMEM_offset_0_alias:
	.zero		0
	.zero		64


//--------------------- .nv.constant0.ImageDiv_d  --------------------------
	.section	.nv.constant0.ImageDiv_d,"a",@progbits
	.sectionflags	@""
	.align	4
.nv.constant0.ImageDiv_d:
	.zero		932


//--------------------- .nv.constant0.ImageDiv_f  --------------------------
	.section	.nv.constant0.ImageDiv_f,"a",@progbits
	.sectionflags	@""
	.align	4
.nv.constant0.ImageDiv_f:
	.zero		932


//--------------------- .nv.constant0.ImageDiv_ui --------------------------
	.section	.nv.constant0.ImageDiv_ui,"a",@progbits
	.sectionflags	@""
	.align	4
.nv.constant0.ImageDiv_ui:
	.zero		932


//--------------------- .nv.constant0.ImageDiv_i  --------------------------
	.section	.nv.constant0.ImageDiv_i,"a",@progbits
	.sectionflags	@""
	.align	4
.nv.constant0.ImageDiv_i:
	.zero		932


//--------------------- .nv.constant0.ImageDiv_s  --------------------------
	.section	.nv.constant0.ImageDiv_s,"a",@progbits
	.sectionflags	@""
	.align	4
.nv.constant0.ImageDiv_s:
	.zero		932


//--------------------- .nv.constant0.ImageDiv_uc --------------------------
	.section	.nv.constant0.ImageDiv_uc,"a",@progbits
	.sectionflags	@""
	.align	4
.nv.constant0.ImageDiv_uc:
	.zero		932


//--------------------- .nv.constant0.ImageDiv_c  --------------------------
	.section	.nv.constant0.ImageDiv_c,"a",@progbits
	.sectionflags	@""
	.align	4
.nv.constant0.ImageDiv_c:
	.zero		932


//--------------------- .nv.constant0.ImageMult_d --------------------------
	.section	.nv.constant0.ImageMult_d,"a",@progbits
	.sectionflags	@""
	.align	4
.nv.constant0.ImageMult_d:
	.zero		932


//--------------------- .nv.constant0.ImageMult_f --------------------------
	.section	.nv.constant0.ImageMult_f,"a",@progbits
	.sectionflags	@""
	.align	4
.nv.constant0.ImageMult_f:
	.zero		932


//--------------------- .nv.constant0.ImageMult_ui --------------------------
	.section	.nv.constant0.ImageMult_ui,"a",@progbits
	.sectionflags	@""
	.align	4
.nv.constant0.ImageMult_ui:
	.zero		932


//--------------------- .nv.constant0.ImageMult_i --------------------------
	.section	.nv.constant0.ImageMult_i,"a",@progbits
	.sectionflags	@""
	.align	4
.nv.constant0.ImageMult_i:
	.zero		932


//--------------------- .nv.constant0.ImageMult_s --------------------------
	.section	.nv.constant0.ImageMult_s,"a",@progbits
	.sectionflags	@""
	.align	4
.nv.constant0.ImageMult_s:
	.zero		932


//--------------------- .nv.constant0.ImageMult_uc --------------------------
	.section	.nv.constant0.ImageMult_uc,"a",@progbits
	.sectionflags	@""
	.align	4
.nv.constant0.ImageMult_uc:
	.zero		932


//--------------------- .nv.constant0.ImageMult_c --------------------------
	.section	.nv.constant0.ImageMult_c,"a",@progbits
	.sectionflags	@""
	.align	4
.nv.constant0.ImageMult_c:
	.zero		932


//--------------------- .nv.constant0.ImageSub_d  --------------------------
	.section	.nv.constant0.ImageSub_d,"a",@progbits
	.sectionflags	@""
	.align	4
.nv.constant0.ImageSub_d:
	.zero		932


//--------------------- .nv.constant0.ImageSub_f  --------------------------
	.section	.nv.constant0.ImageSub_f,"a",@progbits
	.sectionflags	@""
	.align	4
.nv.constant0.ImageSub_f:
	.zero		932


//--------------------- .nv.constant0.ImageSub_ui --------------------------
	.section	.nv.constant0.ImageSub_ui,"a",@progbits
	.sectionflags	@""
	.align	4
.nv.constant0.ImageSub_ui:
	.zero		932


//--------------------- .nv.constant0.ImageSub_i  --------------------------
	.section	.nv.constant0.ImageSub_i,"a",@progbits
	.sectionflags	@""
	.align	4
.nv.constant0.ImageSub_i:
	.zero		932


//--------------------- .nv.constant0.ImageSub_s  --------------------------
	.section	.nv.constant0.ImageSub_s,"a",@progbits
	.sectionflags	@""
	.align	4
.nv.constant0.ImageSub_s:
	.zero		932


//--------------------- .nv.constant0.ImageSub_uc --------------------------
	.section	.nv.constant0.ImageSub_uc,"a",@progbits
	.sectionflags	@""
	.align	4
.nv.constant0.ImageSub_uc:
	.zero		932


//--------------------- .nv.constant0.ImageSub_c  --------------------------
	.section	.nv.constant0.ImageSub_c,"a",@progbits
	.sectionflags	@""
	.align	4
.nv.constant0.ImageSub_c:
	.zero		932


//--------------------- .nv.constant0.ImageAdd_d  --------------------------
	.section	.nv.constant0.ImageAdd_d,"a",@progbits
	.sectionflags	@""
	.align	4
.nv.constant0.ImageAdd_d:
	.zero		932


//--------------------- .nv.constant0.ImageAdd_f  --------------------------
	.section	.nv.constant0.ImageAdd_f,"a",@progbits
	.sectionflags	@""
	.align	4
.nv.constant0.ImageAdd_f:
	.zero		932


//--------------------- .nv.constant0.ImageAdd_ui --------------------------
	.section	.nv.constant0.ImageAdd_ui,"a",@progbits
	.sectionflags	@""
	.align	4
.nv.constant0.ImageAdd_ui:
	.zero		932


//--------------------- .nv.constant0.ImageAdd_i  --------------------------
	.section	.nv.constant0.ImageAdd_i,"a",@progbits
	.sectionflags	@""
	.align	4
.nv.constant0.ImageAdd_i:
	.zero		932


//--------------------- .nv.constant0.ImageAdd_s  --------------------------
	.section	.nv.constant0.ImageAdd_s,"a",@progbits
	.sectionflags	@""
	.align	4
.nv.constant0.ImageAdd_s:
	.zero		932


//--------------------- .nv.constant0.ImageAdd_uc --------------------------
	.section	.nv.constant0.ImageAdd_uc,"a",@progbits
	.sectionflags	@""
	.align	4
.nv.constant0.ImageAdd_uc:
	.zero		932


//--------------------- .nv.constant0.ImageAdd_c  --------------------------
	.section	.nv.constant0.ImageAdd_c,"a",@progbits
	.sectionflags	@""
	.align	4
.nv.constant0.ImageAdd_c:
	.zero		932


//--------------------- SYMBOLS --------------------------

	.type		.nv.reservedSmem.offset0,@object
	.size		.nv.reservedSmem.offset0,0x4
